	.target	sm_90a

	.elftype	@"ET_EXEC"


//--------------------- .note.nv.tkinfo           --------------------------
	.section	.note.nv.tkinfo,"",@"SHT_NOTE"
	.sectionflags	@"SHF_NOTE_NV_TKINFO"
	.tkinfo
        /*0018*/ 	.word	0x00000002
        /*0030*/ 	.string	""
        /*0030*/ 	.string	"ptxas"
        /*0030*/ 	.string	"Cuda compilation tools, release 13.0, V13.0.88"
        /*0030*/ 	.string	"Build cuda_13.0.r13.0/compiler.36424714_0"
        /*0030*/ 	.string	"-arch sm_90a -m 64 "



//--------------------- .note.nv.cuinfo           --------------------------
	.section	.note.nv.cuinfo,"",@"SHT_NOTE"
	.sectionflags	@"SHF_NOTE_NV_CUINFO"
        /*0018*/ 	.short	0x0002
        /*001a*/ 	.short	0x005a
        /*001c*/ 	.short	0x0082
	.zero		2


//--------------------- .nv.info                  --------------------------
	.section	.nv.info,"",@"SHT_CUDA_INFO"
	.align	4


	//----- nvinfo : EIATTR_REGCOUNT
	.align		4
        /*0000*/ 	.byte	0x04, 0x2f
        /*0002*/ 	.short	(.L_12 - .L_11)
	.align		4
.L_11:
        /*0004*/ 	.word	index@(_ZN7cutlass13device_kernelINS_4gemm6kernel13GemmUniversalIN4cute5tupleIJiiiiEEENS1_10collective13CollectiveMmaINS1_37MainloopSm90TmaGmmaWarpSpecializedFP8ILi6ENS5_IJNS4_1CILi1EEESB_SB_EEENS1_35KernelTmaWarpSpecializedCooperativeEEENS5_IJNSA_ILi256EEENSA_ILi16EEENSA_ILi128EEEEEENS_12float_e4m3_tENS5_IJlSB_lEEESJ_SK_NS4_8TiledMMAINS4_8MMA_AtomIJNS4_4SM904GMMA30MMA_64x16x32_F32E4M3E4M3_SS_TNILNSO_7ScaleInE1ELSQ_1EEEEEENS4_6LayoutINS5_IJNSA_ILi2EEESB_SB_EEENS5_IJSB_NSA_ILi0EEESW_EEEEENS5_IJNS4_10UnderscoreESZ_SZ_EEEEENS4_13SM90_TMA_LOADENS4_14ComposedLayoutINS4_7SwizzleILi3ELi4ELi3EEENS4_18smem_ptr_flag_bitsILi8EEENST_INS5_IJNSA_ILi8EEESH_EEENS5_IJSH_SB_EEEEEEEvNS4_8identityES12_S1C_vS1D_EENS_8epilogue10collective6detail29Sm90TmaWarpSpecializedAdapterINS1G_15DefaultEpilogueISJ_SK_SK_NS1F_6thread17LinearCombinationISJ_Li1EffLNS1K_9ScaleType4KindE0ELNS_15FloatRoundStyleE2ESJ_EENS1_15EpilogueDefaultEEEEEvvEEEEvNT_6ParamsE)
        /*0008*/ 	.word	0x000000a8


	//----- nvinfo : EIATTR_FRAME_SIZE
	.align		4
.L_12:
        /*000c*/ 	.byte	0x04, 0x11
        /*000e*/ 	.short	(.L_14 - .L_13)
	.align		4
.L_13:
        /*0010*/ 	.word	index@(_ZN7cutlass13device_kernelINS_4gemm6kernel13GemmUniversalIN4cute5tupleIJiiiiEEENS1_10collective13CollectiveMmaINS1_37MainloopSm90TmaGmmaWarpSpecializedFP8ILi6ENS5_IJNS4_1CILi1EEESB_SB_EEENS1_35KernelTmaWarpSpecializedCooperativeEEENS5_IJNSA_ILi256EEENSA_ILi16EEENSA_ILi128EEEEEENS_12float_e4m3_tENS5_IJlSB_lEEESJ_SK_NS4_8TiledMMAINS4_8MMA_AtomIJNS4_4SM904GMMA30MMA_64x16x32_F32E4M3E4M3_SS_TNILNSO_7ScaleInE1ELSQ_1EEEEEENS4_6LayoutINS5_IJNSA_ILi2EEESB_SB_EEENS5_IJSB_NSA_ILi0EEESW_EEEEENS5_IJNS4_10UnderscoreESZ_SZ_EEEEENS4_13SM90_TMA_LOADENS4_14ComposedLayoutINS4_7SwizzleILi3ELi4ELi3EEENS4_18smem_ptr_flag_bitsILi8EEENST_INS5_IJNSA_ILi8EEESH_EEENS5_IJSH_SB_EEEEEEEvNS4_8identityES12_S1C_vS1D_EENS_8epilogue10collective6detail29Sm90TmaWarpSpecializedAdapterINS1G_15DefaultEpilogueISJ_SK_SK_NS1F_6thread17LinearCombinationISJ_Li1EffLNS1K_9ScaleType4KindE0ELNS_15FloatRoundStyleE2ESJ_EENS1_15EpilogueDefaultEEEEEvvEEEEvNT_6ParamsE)
        /*0014*/ 	.word	0x00000000


	//----- nvinfo : EIATTR_MIN_STACK_SIZE
	.align		4
.L_14:
        /*0018*/ 	.byte	0x04, 0x12
        /*001a*/ 	.short	(.L_16 - .L_15)
	.align		4
.L_15:
        /*001c*/ 	.word	index@(_ZN7cutlass13device_kernelINS_4gemm6kernel13GemmUniversalIN4cute5tupleIJiiiiEEENS1_10collective13CollectiveMmaINS1_37MainloopSm90TmaGmmaWarpSpecializedFP8ILi6ENS5_IJNS4_1CILi1EEESB_SB_EEENS1_35KernelTmaWarpSpecializedCooperativeEEENS5_IJNSA_ILi256EEENSA_ILi16EEENSA_ILi128EEEEEENS_12float_e4m3_tENS5_IJlSB_lEEESJ_SK_NS4_8TiledMMAINS4_8MMA_AtomIJNS4_4SM904GMMA30MMA_64x16x32_F32E4M3E4M3_SS_TNILNSO_7ScaleInE1ELSQ_1EEEEEENS4_6LayoutINS5_IJNSA_ILi2EEESB_SB_EEENS5_IJSB_NSA_ILi0EEESW_EEEEENS5_IJNS4_10UnderscoreESZ_SZ_EEEEENS4_13SM90_TMA_LOADENS4_14ComposedLayoutINS4_7SwizzleILi3ELi4ELi3EEENS4_18smem_ptr_flag_bitsILi8EEENST_INS5_IJNSA_ILi8EEESH_EEENS5_IJSH_SB_EEEEEEEvNS4_8identityES12_S1C_vS1D_EENS_8epilogue10collective6detail29Sm90TmaWarpSpecializedAdapterINS1G_15DefaultEpilogueISJ_SK_SK_NS1F_6thread17LinearCombinationISJ_Li1EffLNS1K_9ScaleType4KindE0ELNS_15FloatRoundStyleE2ESJ_EENS1_15EpilogueDefaultEEEEEvvEEEEvNT_6ParamsE)
        /*0020*/ 	.word	0x00000000
.L_16:


//--------------------- .nv.compat                --------------------------
	.section	.nv.compat,"",@"SHT_CUDA_COMPAT_INFO"
	.align	4
        /*0000*/ 	.byte	0x02, 0x09, 0x01, 0x00, 0x02, 0x02, 0x04, 0x00, 0x02, 0x05, 0x05, 0x00, 0x03, 0x07, 0x01, 0x01
        /*0010*/ 	.byte	0x02, 0x03, 0x01, 0x00, 0x02, 0x06, 0x01, 0x00, 0x04, 0x0b, 0x08, 0x00, 0x00, 0x00, 0x00, 0x00
        /*0020*/ 	.byte	0x00, 0x00, 0x00, 0x00


//--------------------- .nv.info._ZN7cutlass13device_kernelINS_4gemm6kernel13GemmUniversalIN4cute5tupleIJiiiiEEENS1_10collective13CollectiveMmaINS1_37MainloopSm90TmaGmmaWarpSpecializedFP8ILi6ENS5_IJNS4_1CILi1EEESB_SB_EEENS1_35KernelTmaWarpSpecializedCooperativeEEENS5_IJNSA_ILi256EEENSA_ILi16EEENSA_ILi128EEEEEENS_12float_e4m3_tENS5_IJlSB_lEEESJ_SK_NS4_8TiledMMAINS4_8MMA_AtomIJNS4_4SM904GMMA30MMA_64x16x32_F32E4M3E4M3_SS_TNILNSO_7ScaleInE1ELSQ_1EEEEEENS4_6LayoutINS5_IJNSA_ILi2EEESB_SB_EEENS5_IJSB_NSA_ILi0EEESW_EEEEENS5_IJNS4_10UnderscoreESZ_SZ_EEEEENS4_13SM90_TMA_LOADENS4_14ComposedLayoutINS4_7SwizzleILi3ELi4ELi3EEENS4_18smem_ptr_flag_bitsILi8EEENST_INS5_IJNSA_ILi8EEESH_EEENS5_IJSH_SB_EEEEEEEvNS4_8identityES12_S1C_vS1D_EENS_8epilogue10collective6detail29Sm90TmaWarpSpecializedAdapterINS1G_15DefaultEpilogueISJ_SK_SK_NS1F_6thread17LinearCombinationISJ_Li1EffLNS1K_9ScaleType4KindE0ELNS_15FloatRoundStyleE2ESJ_EENS1_15EpilogueDefaultEEEEEvvEEEEvNT_6ParamsE --------------------------
	.section	.nv.info._ZN7cutlass13device_kernelINS_4gemm6kernel13GemmUniversalIN4cute5tupleIJiiiiEEENS1_10collective13CollectiveMmaINS1_37MainloopSm90TmaGmmaWarpSpecializedFP8ILi6ENS5_IJNS4_1CILi1EEESB_SB_EEENS1_35KernelTmaWarpSpecializedCooperativeEEENS5_IJNSA_ILi256EEENSA_ILi16EEENSA_ILi128EEEEEENS_12float_e4m3_tENS5_IJlSB_lEEESJ_SK_NS4_8TiledMMAINS4_8MMA_AtomIJNS4_4SM904GMMA30MMA_64x16x32_F32E4M3E4M3_SS_TNILNSO_7ScaleInE1ELSQ_1EEEEEENS4_6LayoutINS5_IJNSA_ILi2EEESB_SB_EEENS5_IJSB_NSA_ILi0EEESW_EEEEENS5_IJNS4_10UnderscoreESZ_SZ_EEEEENS4_13SM90_TMA_LOADENS4_14ComposedLayoutINS4_7SwizzleILi3ELi4ELi3EEENS4_18smem_ptr_flag_bitsILi8EEENST_INS5_IJNSA_ILi8EEESH_EEENS5_IJSH_SB_EEEEEEEvNS4_8identityES12_S1C_vS1D_EENS_8epilogue10collective6detail29Sm90TmaWarpSpecializedAdapterINS1G_15DefaultEpilogueISJ_SK_SK_NS1F_6thread17LinearCombinationISJ_Li1EffLNS1K_9ScaleType4KindE0ELNS_15FloatRoundStyleE2ESJ_EENS1_15EpilogueDefaultEEEEEvvEEEEvNT_6ParamsE,"",@"SHT_CUDA_INFO"
	.sectionflags	@""
	.align	4


	//----- nvinfo : EIATTR_CUDA_API_VERSION
	.align		4
        /*0000*/ 	.byte	0x04, 0x37
        /*0002*/ 	.short	(.L_18 - .L_17)
.L_17:
        /*0004*/ 	.word	0x00000082


	//----- nvinfo : EIATTR_KPARAM_INFO
	.align		4
.L_18:
        /*0008*/ 	.byte	0x04, 0x17
        /*000a*/ 	.short	(.L_20 - .L_19)
.L_19:
        /*000c*/ 	.word	0x00000000
        /*0010*/ 	.short	0x0000
        /*0012*/ 	.short	0x0070
        /*0014*/ 	.byte	0x00, 0xf0, 0x01, 0x10


	//----- nvinfo : EIATTR_SPARSE_MMA_MASK
	.align		4
.L_20:
        /*0018*/ 	.byte	0x03, 0x50
        /*001a*/ 	.short	0x0000


	//----- nvinfo : EIATTR_MAXREG_COUNT
	.align		4
        /*001c*/ 	.byte	0x03, 0x1b
        /*001e*/ 	.short	0x00a8


	//----- nvinfo : EIATTR_NUM_BARRIERS
	.align		4
        /*0020*/ 	.byte	0x02, 0x4c
        /*0022*/ 	.byte	0x01
	.zero		1


	//----- nvinfo : EIATTR_MERCURY_ISA_VERSION
	.align		4
        /*0024*/ 	.byte	0x03, 0x5f
        /*0026*/ 	.short	0x0101


	//----- nvinfo : EIATTR_INT_WARP_WIDE_INSTR_OFFSETS
	.align		4
        /*0028*/ 	.byte	0x04, 0x31
        /*002a*/ 	.short	(.L_22 - .L_21)


	//   ....[0]....
.L_21:
        /*002c*/ 	.word	0x000003e0


	//   ....[1]....
        /*0030*/ 	.word	0x000003f0


	//   ....[2]....
        /*0034*/ 	.word	0x00000510


	//----- nvinfo : EIATTR_COOP_GROUP_MASK_REGIDS
	.align		4
.L_22:
        /*0038*/ 	.byte	0x04, 0x29
        /*003a*/ 	.short	(.L_24 - .L_23)


	//   ....[0]....
.L_23:
        /*003c*/ 	.word	0xffffffff


	//   ....[1]....
        /*0040*/ 	.word	0xffffffff


	//   ....[2]....
        /*0044*/ 	.word	0xffffffff


	//   ....[3]....
        /*0048*/ 	.word	0xffffffff


	//   ....[4]....
        /*004c*/ 	.word	0xffffffff


	//----- nvinfo : EIATTR_COOP_GROUP_INSTR_OFFSETS
	.align		4
.L_24:
        /*0050*/ 	.byte	0x04, 0x28
        /*0052*/ 	.short	(.L_26 - .L_25)


	//   ....[0]....
.L_25:
        /*0054*/ 	.word	0x00000060


	//   ....[1]....
        /*0058*/ 	.word	0x00000070


	//   ....[2]....
        /*005c*/ 	.word	0x00000130


	//   ....[3]....
        /*0060*/ 	.word	0x00000300


	//   ....[4]....
        /*0064*/ 	.word	0x000011c0


	//----- nvinfo : EIATTR_REG_RECONFIG
	.align		4
.L_26:
        /*0068*/ 	.byte	0x01, 0x54
	.zero		2


	//----- nvinfo : EIATTR_MBARRIER_INSTR_OFFSETS
	.align		4
        /*006c*/ 	.byte	0x04, 0x39
        /*006e*/ 	.short	(.L_28 - .L_27)


	//   ....[0]....
.L_27:
        /*0070*/ 	.word	0x00000230
        /*0074*/ 	.word	0x000000ff
        /*0078*/ 	.word	0x00000000
        /*007c*/ 	.short	0x0100
        /*007e*/ 	.byte	0x08
	.zero		1


	//   ....[1]....
        /*0080*/ 	.word	0x00000240
        /*0084*/ 	.word	0x000000ff
        /*0088*/ 	.word	0x00000030
        /*008c*/ 	.short	0x0100
        /*008e*/ 	.byte	0x08
	.zero		1


	//   ....[2]....
        /*0090*/ 	.word	0x00000250
        /*0094*/ 	.word	0x000000ff
        /*0098*/ 	.word	0x00000008
        /*009c*/ 	.short	0x0100
        /*009e*/ 	.byte	0x08
	.zero		1


	//   ....[3]....
        /*00a0*/ 	.word	0x00000260
        /*00a4*/ 	.word	0x000000ff
        /*00a8*/ 	.word	0x00000038
        /*00ac*/ 	.short	0x0100
        /*00ae*/ 	.byte	0x08
	.zero		1


	//   ....[4]....
        /*00b0*/ 	.word	0x00000270
        /*00b4*/ 	.word	0x000000ff
        /*00b8*/ 	.word	0x00000010
        /*00bc*/ 	.short	0x0100
        /*00be*/ 	.byte	0x08
	.zero		1


	//   ....[5]....
        /*00c0*/ 	.word	0x00000280
        /*00c4*/ 	.word	0x000000ff
        /*00c8*/ 	.word	0x00000040
        /*00cc*/ 	.short	0x0100
        /*00ce*/ 	.byte	0x08
	.zero		1


	//   ....[6]....
        /*00d0*/ 	.word	0x00000290
        /*00d4*/ 	.word	0x000000ff
        /*00d8*/ 	.word	0x00000018
        /*00dc*/ 	.short	0x0100
        /*00de*/ 	.byte	0x08
	.zero		1


	//   ....[7]....
        /*00e0*/ 	.word	0x000002a0
        /*00e4*/ 	.word	0x000000ff
        /*00e8*/ 	.word	0x00000048
        /*00ec*/ 	.short	0x0100
        /*00ee*/ 	.byte	0x08
	.zero		1


	//   ....[8]....
        /*00f0*/ 	.word	0x000002b0
        /*00f4*/ 	.word	0x000000ff
        /*00f8*/ 	.word	0x00000020
        /*00fc*/ 	.short	0x0100
        /*00fe*/ 	.byte	0x08
	.zero		1


	//   ....[9]....
        /*0100*/ 	.word	0x000002c0
        /*0104*/ 	.word	0x000000ff
        /*0108*/ 	.word	0x00000050
        /*010c*/ 	.short	0x0100
        /*010e*/ 	.byte	0x08
	.zero		1


	//   ....[10]....
        /*0110*/ 	.word	0x000002d0
        /*0114*/ 	.word	0x000000ff
        /*0118*/ 	.word	0x00000028
        /*011c*/ 	.short	0x0100
        /*011e*/ 	.byte	0x08
	.zero		1


	//   ....[11]....
        /*0120*/ 	.word	0x000002e0
        /*0124*/ 	.word	0x000000ff
        /*0128*/ 	.word	0x00000058
        /*012c*/ 	.short	0x0100
        /*012e*/ 	.byte	0x08
	.zero		1


	//   ....[12]....
        /*0130*/ 	.word	0x00000590
        /*0134*/ 	.word	0x000000ff
        /*0138*/ 	.word	0x00000070
        /*013c*/ 	.short	0x0100
        /*013e*/ 	.byte	0x08
	.zero		1


	//   ....[13]....
        /*0140*/ 	.word	0x000005f0
        /*0144*/ 	.word	0x000000ff
        /*0148*/ 	.word	0x00000078
        /*014c*/ 	.short	0x0100
        /*014e*/ 	.byte	0x08
	.zero		1


	//   ....[14]....
        /*0150*/ 	.word	0x00001480
        /*0154*/ 	.word	0x000000ff
        /*0158*/ 	.word	0x00000000
        /*015c*/ 	.short	0x010a
        /*015e*/ 	.byte	0x06
	.zero		1


	//   ....[15]....
        /*0160*/ 	.word	0x000014c0
        /*0164*/ 	.word	0x000000ff
        /*0168*/ 	.word	0x00000000
        /*016c*/ 	.short	0x010a
        /*016e*/ 	.byte	0x06
	.zero		1


	//   ....[16]....
        /*0170*/ 	.word	0x00001af0
        /*0174*/ 	.word	0x000000ff
        /*0178*/ 	.word	0x00000000
        /*017c*/ 	.short	0x010a
        /*017e*/ 	.byte	0x10
	.zero		1


	//   ....[17]....
        /*0180*/ 	.word	0x00001b30
        /*0184*/ 	.word	0x000000ff
        /*0188*/ 	.word	0x00000000
        /*018c*/ 	.short	0x010a
        /*018e*/ 	.byte	0x10
	.zero		1


	//   ....[18]....
        /*0190*/ 	.word	0x00002010
        /*0194*/ 	.word	0x000000ff
        /*0198*/ 	.word	0x00000000
        /*019c*/ 	.short	0x0101
        /*019e*/ 	.byte	0x08
	.zero		1


	//   ....[19]....
        /*01a0*/ 	.word	0x00002340
        /*01a4*/ 	.word	0x000000ff
        /*01a8*/ 	.word	0x00000000
        /*01ac*/ 	.short	0x0101
        /*01ae*/ 	.byte	0x08
	.zero		1


	//   ....[20]....
        /*01b0*/ 	.word	0x00004930
        /*01b4*/ 	.word	0x00000014
        /*01b8*/ 	.word	0x00000030
        /*01bc*/ 	.short	0x010a
        /*01be*/ 	.byte	0x3f
	.zero		1


	//   ....[21]....
        /*01c0*/ 	.word	0x00004cc0
        /*01c4*/ 	.word	0x00000005
        /*01c8*/ 	.word	0x00000078
        /*01cc*/ 	.short	0x0101
        /*01ce*/ 	.byte	0x3f
	.zero		1


	//   ....[22]....
        /*01d0*/ 	.word	0x00005400
        /*01d4*/ 	.word	0x00000005
        /*01d8*/ 	.word	0x00000000
        /*01dc*/ 	.short	0x010a
        /*01de*/ 	.byte	0x3f
	.zero		1


	//   ....[23]....
        /*01e0*/ 	.word	0x00005480
        /*01e4*/ 	.word	0x00000007
        /*01e8*/ 	.word	0x00000000
        /*01ec*/ 	.short	0x010a
        /*01ee*/ 	.byte	0x3f
	.zero		1


	//   ....[24]....
        /*01f0*/ 	.word	0x00005510
        /*01f4*/ 	.word	0x00000006
        /*01f8*/ 	.word	0x00000000
        /*01fc*/ 	.short	0x010a
        /*01fe*/ 	.byte	0x3f
	.zero		1


	//   ....[25]....
        /*0200*/ 	.word	0x000055a0
        /*0204*/ 	.word	0x00000009
        /*0208*/ 	.word	0x00000000
        /*020c*/ 	.short	0x010a
        /*020e*/ 	.byte	0x3f
	.zero		1


	//   ....[26]....
        /*0210*/ 	.word	0x00005630
        /*0214*/ 	.word	0x00000006
        /*0218*/ 	.word	0x00000000
        /*021c*/ 	.short	0x010a
        /*021e*/ 	.byte	0x3f
	.zero		1


	//   ....[27]....
        /*0220*/ 	.word	0x000056c0
        /*0224*/ 	.word	0x00000003
        /*0228*/ 	.word	0x00000000
        /*022c*/ 	.short	0x010a
        /*022e*/ 	.byte	0x3f
	.zero		1


	//   ....[28]....
        /*0230*/ 	.word	0x00005730
        /*0234*/ 	.word	0x00000003
        /*0238*/ 	.word	0x00000000
        /*023c*/ 	.short	0x010a
        /*023e*/ 	.byte	0x3f
	.zero		1


	//   ....[29]....
        /*0240*/ 	.word	0x00005790
        /*0244*/ 	.word	0x0000000a
        /*0248*/ 	.word	0x00000000
        /*024c*/ 	.short	0x010a
        /*024e*/ 	.byte	0x3f
	.zero		1


	//   ....[30]....
        /*0250*/ 	.word	0x00005860
        /*0254*/ 	.word	0x00000014
        /*0258*/ 	.word	0x00000030
        /*025c*/ 	.short	0x010a
        /*025e*/ 	.byte	0x3f
	.zero		1


	//   ....[31]....
        /*0260*/ 	.word	0x00005940
        /*0264*/ 	.word	0x00000005
        /*0268*/ 	.word	0x00000000
        /*026c*/ 	.short	0x010a
        /*026e*/ 	.byte	0x3f
	.zero		1


	//   ....[32]....
        /*0270*/ 	.word	0x00005990
        /*0274*/ 	.word	0x00000007
        /*0278*/ 	.word	0x00000000
        /*027c*/ 	.short	0x010a
        /*027e*/ 	.byte	0x3f
	.zero		1


	//   ....[33]....
        /*0280*/ 	.word	0x000059e0
        /*0284*/ 	.word	0x00000006
        /*0288*/ 	.word	0x00000000
        /*028c*/ 	.short	0x010a
        /*028e*/ 	.byte	0x3f
	.zero		1


	//   ....[34]....
        /*0290*/ 	.word	0x00005a30
        /*0294*/ 	.word	0x00000009
        /*0298*/ 	.word	0x00000000
        /*029c*/ 	.short	0x010a
        /*029e*/ 	.byte	0x3f
	.zero		1


	//   ....[35]....
        /*02a0*/ 	.word	0x00005a80
        /*02a4*/ 	.word	0x00000006
        /*02a8*/ 	.word	0x00000000
        /*02ac*/ 	.short	0x010a
        /*02ae*/ 	.byte	0x3f
	.zero		1


	//----- nvinfo : EIATTR_NUM_MBARRIERS
	.align		4
.L_28:
        /*02b0*/ 	.byte	0x03, 0x38
        /*02b2*/ 	.short	0x000e


	//----- nvinfo : EIATTR_EXIT_INSTR_OFFSETS
	.align		4
        /*02b4*/ 	.byte	0x04, 0x1c
        /*02b6*/ 	.short	(.L_30 - .L_29)


	//   ....[0]....
.L_29:
        /*02b8*/ 	.word	0x00000690


	//   ....[1]....
        /*02bc*/ 	.word	0x00000f30


	//   ....[2]....
        /*02c0*/ 	.word	0x00004020


	//   ....[3]....
        /*02c4*/ 	.word	0x00004640


	//   ....[4]....
        /*02c8*/ 	.word	0x00005710


	//----- nvinfo : EIATTR_MAX_THREADS
	.align		4
.L_30:
        /*02cc*/ 	.byte	0x04, 0x05
        /*02ce*/ 	.short	(.L_32 - .L_31)
.L_31:
        /*02d0*/ 	.word	0x00000180
        /*02d4*/ 	.word	0x00000001
        /*02d8*/ 	.word	0x00000001


	//----- nvinfo : EIATTR_CRS_STACK_SIZE
	.align		4
.L_32:
        /*02dc*/ 	.byte	0x04, 0x1e
        /*02de*/ 	.short	(.L_34 - .L_33)
.L_33:
        /*02e0*/ 	.word	0x00000000


	//----- nvinfo : EIATTR_CBANK_PARAM_SIZE
	.align		4
.L_34:
        /*02e4*/ 	.byte	0x03, 0x19
        /*02e6*/ 	.short	0x0470


	//----- nvinfo : EIATTR_PARAM_CBANK
	.align		4
        /*02e8*/ 	.byte	0x04, 0x0a
        /*02ea*/ 	.short	(.L_36 - .L_35)
	.align		4
.L_35:
        /*02ec*/ 	.word	index@(.nv.constant0._ZN7cutlass13device_kernelINS_4gemm6kernel13GemmUniversalIN4cute5tupleIJiiiiEEENS1_10collective13CollectiveMmaINS1_37MainloopSm90TmaGmmaWarpSpecializedFP8ILi6ENS5_IJNS4_1CILi1EEESB_SB_EEENS1_35KernelTmaWarpSpecializedCooperativeEEENS5_IJNSA_ILi256EEENSA_ILi16EEENSA_ILi128EEEEEENS_12float_e4m3_tENS5_IJlSB_lEEESJ_SK_NS4_8TiledMMAINS4_8MMA_AtomIJNS4_4SM904GMMA30MMA_64x16x32_F32E4M3E4M3_SS_TNILNSO_7ScaleInE1ELSQ_1EEEEEENS4_6LayoutINS5_IJNSA_ILi2EEESB_SB_EEENS5_IJSB_NSA_ILi0EEESW_EEEEENS5_IJNS4_10UnderscoreESZ_SZ_EEEEENS4_13SM90_TMA_LOADENS4_14ComposedLayoutINS4_7SwizzleILi3ELi4ELi3EEENS4_18smem_ptr_flag_bitsILi8EEENST_INS5_IJNSA_ILi8EEESH_EEENS5_IJSH_SB_EEEEEEEvNS4_8identityES12_S1C_vS1D_EENS_8epilogue10collective6detail29Sm90TmaWarpSpecializedAdapterINS1G_15DefaultEpilogueISJ_SK_SK_NS1F_6thread17LinearCombinationISJ_Li1EffLNS1K_9ScaleType4KindE0ELNS_15FloatRoundStyleE2ESJ_EENS1_15EpilogueDefaultEEEEEvvEEEEvNT_6ParamsE)
        /*02f0*/ 	.short	0x0210
        /*02f2*/ 	.short	0x0470


	//----- nvinfo : EIATTR_SW_WAR
	.align		4
.L_36:
        /*02f4*/ 	.byte	0x04, 0x36
        /*02f6*/ 	.short	(.L_38 - .L_37)
.L_37:
        /*02f8*/ 	.word	0x00000008
.L_38:


//--------------------- .nv.callgraph             --------------------------
	.section	.nv.callgraph,"",@"SHT_CUDA_CALLGRAPH"
	.align	4
	.sectionentsize	8
	.align		4
        /*0000*/ 	.word	0x00000000
	.align		4
        /*0004*/ 	.word	0xffffffff
	.align		4
        /*0008*/ 	.word	0x00000000
	.align		4
        /*000c*/ 	.word	0xfffffffe
	.align		4
        /*0010*/ 	.word	0x00000000
	.align		4
        /*0014*/ 	.word	0xfffffffd
	.align		4
        /*0018*/ 	.word	0x00000000
	.align		4
        /*001c*/ 	.word	0xfffffffc


//--------------------- .nv.constant4             --------------------------
	.section	.nv.constant4,"a",@progbits
	.align	8
	.align		8
.nv.constant4:
        /*0000*/ 	.dword	_ZN40_INTERNAL_e25bae21_4_k_cu_629da937_145514cuda3std3__45__cpo5beginE
	.align		8
        /*0008*/ 	.dword	_ZN40_INTERNAL_e25bae21_4_k_cu_629da937_145514cuda3std3__45__cpo3endE
	.align		8
        /*0010*/ 	.dword	_ZN40_INTERNAL_e25bae21_4_k_cu_629da937_145514cuda3std3__45__cpo6cbeginE
	.align		8
        /*0018*/ 	.dword	_ZN40_INTERNAL_e25bae21_4_k_cu_629da937_145514cuda3std3__45__cpo4cendE
	.align		8
        /*0020*/ 	.dword	_ZN40_INTERNAL_e25bae21_4_k_cu_629da937_145514cuda3std3__442_GLOBAL__N__e25bae21_4_k_cu_629da937_145516ignoreE
	.align		8
        /*0028*/ 	.dword	_ZN40_INTERNAL_e25bae21_4_k_cu_629da937_145514cuda3std3__419piecewise_constructE
	.align		8
        /*0030*/ 	.dword	_ZN40_INTERNAL_e25bae21_4_k_cu_629da937_145514cuda3std3__48in_placeE
	.align		8
        /*0038*/ 	.dword	_ZN40_INTERNAL_e25bae21_4_k_cu_629da937_145514cuda3std6ranges3__45__cpo4swapE
	.align		8
        /*0040*/ 	.dword	_ZN40_INTERNAL_e25bae21_4_k_cu_629da937_145514cuda3std6ranges3__45__cpo9iter_moveE
	.align		8
        /*0048*/ 	.dword	_ZN40_INTERNAL_e25bae21_4_k_cu_629da937_145514cute7productE
	.align		8
        /*0050*/ 	.dword	_ZN40_INTERNAL_e25bae21_4_k_cu_629da937_145514cute1_E


//--------------------- .text._ZN7cutlass13device_kernelINS_4gemm6kernel13GemmUniversalIN4cute5tupleIJiiiiEEENS1_10collective13CollectiveMmaINS1_37MainloopSm90TmaGmmaWarpSpecializedFP8ILi6ENS5_IJNS4_1CILi1EEESB_SB_EEENS1_35KernelTmaWarpSpecializedCooperativeEEENS5_IJNSA_ILi256EEENSA_ILi16EEENSA_ILi128EEEEEENS_12float_e4m3_tENS5_IJlSB_lEEESJ_SK_NS4_8TiledMMAINS4_8MMA_AtomIJNS4_4SM904GMMA30MMA_64x16x32_F32E4M3E4M3_SS_TNILNSO_7ScaleInE1ELSQ_1EEEEEENS4_6LayoutINS5_IJNSA_ILi2EEESB_SB_EEENS5_IJSB_NSA_ILi0EEESW_EEEEENS5_IJNS4_10UnderscoreESZ_SZ_EEEEENS4_13SM90_TMA_LOADENS4_14ComposedLayoutINS4_7SwizzleILi3ELi4ELi3EEENS4_18smem_ptr_flag_bitsILi8EEENST_INS5_IJNSA_ILi8EEESH_EEENS5_IJSH_SB_EEEEEEEvNS4_8identityES12_S1C_vS1D_EENS_8epilogue10collective6detail29Sm90TmaWarpSpecializedAdapterINS1G_15DefaultEpilogueISJ_SK_SK_NS1F_6thread17LinearCombinationISJ_Li1EffLNS1K_9ScaleType4KindE0ELNS_15FloatRoundStyleE2ESJ_EENS1_15EpilogueDefaultEEEEEvvEEEEvNT_6ParamsE --------------------------
	.section	.text._ZN7cutlass13device_kernelINS_4gemm6kernel13GemmUniversalIN4cute5tupleIJiiiiEEENS1_10collective13CollectiveMmaINS1_37MainloopSm90TmaGmmaWarpSpecializedFP8ILi6ENS5_IJNS4_1CILi1EEESB_SB_EEENS1_35KernelTmaWarpSpecializedCooperativeEEENS5_IJNSA_ILi256EEENSA_ILi16EEENSA_ILi128EEEEEENS_12float_e4m3_tENS5_IJlSB_lEEESJ_SK_NS4_8TiledMMAINS4_8MMA_AtomIJNS4_4SM904GMMA30MMA_64x16x32_F32E4M3E4M3_SS_TNILNSO_7ScaleInE1ELSQ_1EEEEEENS4_6LayoutINS5_IJNSA_ILi2EEESB_SB_EEENS5_IJSB_NSA_ILi0EEESW_EEEEENS5_IJNS4_10UnderscoreESZ_SZ_EEEEENS4_13SM90_TMA_LOADENS4_14ComposedLayoutINS4_7SwizzleILi3ELi4ELi3EEENS4_18smem_ptr_flag_bitsILi8EEENST_INS5_IJNSA_ILi8EEESH_EEENS5_IJSH_SB_EEEEEEEvNS4_8identityES12_S1C_vS1D_EENS_8epilogue10collective6detail29Sm90TmaWarpSpecializedAdapterINS1G_15DefaultEpilogueISJ_SK_SK_NS1F_6thread17LinearCombinationISJ_Li1EffLNS1K_9ScaleType4KindE0ELNS_15FloatRoundStyleE2ESJ_EENS1_15EpilogueDefaultEEEEEvvEEEEvNT_6ParamsE,"ax",@progbits
	.align	128
.text._ZN7cutlass13device_kernelINS_4gemm6kernel13GemmUniversalIN4cute5tupleIJiiiiEEENS1_10collective13CollectiveMmaINS1_37MainloopSm90TmaGmmaWarpSpecializedFP8ILi6ENS5_IJNS4_1CILi1EEESB_SB_EEENS1_35KernelTmaWarpSpecializedCooperativeEEENS5_IJNSA_ILi256EEENSA_ILi16EEENSA_ILi128EEEEEENS_12float_e4m3_tENS5_IJlSB_lEEESJ_SK_NS4_8TiledMMAINS4_8MMA_AtomIJNS4_4SM904GMMA30MMA_64x16x32_F32E4M3E4M3_SS_TNILNSO_7ScaleInE1ELSQ_1EEEEEENS4_6LayoutINS5_IJNSA_ILi2EEESB_SB_EEENS5_IJSB_NSA_ILi0EEESW_EEEEENS5_IJNS4_10UnderscoreESZ_SZ_EEEEENS4_13SM90_TMA_LOADENS4_14ComposedLayoutINS4_7SwizzleILi3ELi4ELi3EEENS4_18smem_ptr_flag_bitsILi8EEENST_INS5_IJNSA_ILi8EEESH_EEENS5_IJSH_SB_EEEEEEEvNS4_8identityES12_S1C_vS1D_EENS_8epilogue10collective6detail29Sm90TmaWarpSpecializedAdapterINS1G_15DefaultEpilogueISJ_SK_SK_NS1F_6thread17LinearCombinationISJ_Li1EffLNS1K_9ScaleType4KindE0ELNS_15FloatRoundStyleE2ESJ_EENS1_15EpilogueDefaultEEEEEvvEEEEvNT_6ParamsE:
        .type           _ZN7cutlass13device_kernelINS_4gemm6kernel13GemmUniversalIN4cute5tupleIJiiiiEEENS1_10collective13CollectiveMmaINS1_37MainloopSm90TmaGmmaWarpSpecializedFP8ILi6ENS5_IJNS4_1CILi1EEESB_SB_EEENS1_35KernelTmaWarpSpecializedCooperativeEEENS5_IJNSA_ILi256EEENSA_ILi16EEENSA_ILi128EEEEEENS_12float_e4m3_tENS5_IJlSB_lEEESJ_SK_NS4_8TiledMMAINS4_8MMA_AtomIJNS4_4SM904GMMA30MMA_64x16x32_F32E4M3E4M3_SS_TNILNSO_7ScaleInE1ELSQ_1EEEEEENS4_6LayoutINS5_IJNSA_ILi2EEESB_SB_EEENS5_IJSB_NSA_ILi0EEESW_EEEEENS5_IJNS4_10UnderscoreESZ_SZ_EEEEENS4_13SM90_TMA_LOADENS4_14ComposedLayoutINS4_7SwizzleILi3ELi4ELi3EEENS4_18smem_ptr_flag_bitsILi8EEENST_INS5_IJNSA_ILi8EEESH_EEENS5_IJSH_SB_EEEEEEEvNS4_8identityES12_S1C_vS1D_EENS_8epilogue10collective6detail29Sm90TmaWarpSpecializedAdapterINS1G_15DefaultEpilogueISJ_SK_SK_NS1F_6thread17LinearCombinationISJ_Li1EffLNS1K_9ScaleType4KindE0ELNS_15FloatRoundStyleE2ESJ_EENS1_15EpilogueDefaultEEEEEvvEEEEvNT_6ParamsE,@function
        .size           _ZN7cutlass13device_kernelINS_4gemm6kernel13GemmUniversalIN4cute5tupleIJiiiiEEENS1_10collective13CollectiveMmaINS1_37MainloopSm90TmaGmmaWarpSpecializedFP8ILi6ENS5_IJNS4_1CILi1EEESB_SB_EEENS1_35KernelTmaWarpSpecializedCooperativeEEENS5_IJNSA_ILi256EEENSA_ILi16EEENSA_ILi128EEEEEENS_12float_e4m3_tENS5_IJlSB_lEEESJ_SK_NS4_8TiledMMAINS4_8MMA_AtomIJNS4_4SM904GMMA30MMA_64x16x32_F32E4M3E4M3_SS_TNILNSO_7ScaleInE1ELSQ_1EEEEEENS4_6LayoutINS5_IJNSA_ILi2EEESB_SB_EEENS5_IJSB_NSA_ILi0EEESW_EEEEENS5_IJNS4_10UnderscoreESZ_SZ_EEEEENS4_13SM90_TMA_LOADENS4_14ComposedLayoutINS4_7SwizzleILi3ELi4ELi3EEENS4_18smem_ptr_flag_bitsILi8EEENST_INS5_IJNSA_ILi8EEESH_EEENS5_IJSH_SB_EEEEEEEvNS4_8identityES12_S1C_vS1D_EENS_8epilogue10collective6detail29Sm90TmaWarpSpecializedAdapterINS1G_15DefaultEpilogueISJ_SK_SK_NS1F_6thread17LinearCombinationISJ_Li1EffLNS1K_9ScaleType4KindE0ELNS_15FloatRoundStyleE2ESJ_EENS1_15EpilogueDefaultEEEEEvvEEEEvNT_6ParamsE,(.L_x_109 - _ZN7cutlass13device_kernelINS_4gemm6kernel13GemmUniversalIN4cute5tupleIJiiiiEEENS1_10collective13CollectiveMmaINS1_37MainloopSm90TmaGmmaWarpSpecializedFP8ILi6ENS5_IJNS4_1CILi1EEESB_SB_EEENS1_35KernelTmaWarpSpecializedCooperativeEEENS5_IJNSA_ILi256EEENSA_ILi16EEENSA_ILi128EEEEEENS_12float_e4m3_tENS5_IJlSB_lEEESJ_SK_NS4_8TiledMMAINS4_8MMA_AtomIJNS4_4SM904GMMA30MMA_64x16x32_F32E4M3E4M3_SS_TNILNSO_7ScaleInE1ELSQ_1EEEEEENS4_6LayoutINS5_IJNSA_ILi2EEESB_SB_EEENS5_IJSB_NSA_ILi0EEESW_EEEEENS5_IJNS4_10UnderscoreESZ_SZ_EEEEENS4_13SM90_TMA_LOADENS4_14ComposedLayoutINS4_7SwizzleILi3ELi4ELi3EEENS4_18smem_ptr_flag_bitsILi8EEENST_INS5_IJNSA_ILi8EEESH_EEENS5_IJSH_SB_EEEEEEEvNS4_8identityES12_S1C_vS1D_EENS_8epilogue10collective6detail29Sm90TmaWarpSpecializedAdapterINS1G_15DefaultEpilogueISJ_SK_SK_NS1F_6thread17LinearCombinationISJ_Li1EffLNS1K_9ScaleType4KindE0ELNS_15FloatRoundStyleE2ESJ_EENS1_15EpilogueDefaultEEEEEvvEEEEvNT_6ParamsE)
        .other          _ZN7cutlass13device_kernelINS_4gemm6kernel13GemmUniversalIN4cute5tupleIJiiiiEEENS1_10collective13CollectiveMmaINS1_37MainloopSm90TmaGmmaWarpSpecializedFP8ILi6ENS5_IJNS4_1CILi1EEESB_SB_EEENS1_35KernelTmaWarpSpecializedCooperativeEEENS5_IJNSA_ILi256EEENSA_ILi16EEENSA_ILi128EEEEEENS_12float_e4m3_tENS5_IJlSB_lEEESJ_SK_NS4_8TiledMMAINS4_8MMA_AtomIJNS4_4SM904GMMA30MMA_64x16x32_F32E4M3E4M3_SS_TNILNSO_7ScaleInE1ELSQ_1EEEEEENS4_6LayoutINS5_IJNSA_ILi2EEESB_SB_EEENS5_IJSB_NSA_ILi0EEESW_EEEEENS5_IJNS4_10UnderscoreESZ_SZ_EEEEENS4_13SM90_TMA_LOADENS4_14ComposedLayoutINS4_7SwizzleILi3ELi4ELi3EEENS4_18smem_ptr_flag_bitsILi8EEENST_INS5_IJNSA_ILi8EEESH_EEENS5_IJSH_SB_EEEEEEEvNS4_8identityES12_S1C_vS1D_EENS_8epilogue10collective6detail29Sm90TmaWarpSpecializedAdapterINS1G_15DefaultEpilogueISJ_SK_SK_NS1F_6thread17LinearCombinationISJ_Li1EffLNS1K_9ScaleType4KindE0ELNS_15FloatRoundStyleE2ESJ_EENS1_15EpilogueDefaultEEEEEvvEEEEvNT_6ParamsE,@"STO_CUDA_ENTRY STV_DEFAULT"
_ZN7cutlass13device_kernelINS_4gemm6kernel13GemmUniversalIN4cute5tupleIJiiiiEEENS1_10collective13CollectiveMmaINS1_37MainloopSm90TmaGmmaWarpSpecializedFP8ILi6ENS5_IJNS4_1CILi1EEESB_SB_EEENS1_35KernelTmaWarpSpecializedCooperativeEEENS5_IJNSA_ILi256EEENSA_ILi16EEENSA_ILi128EEEEEENS_12float_e4m3_tENS5_IJlSB_lEEESJ_SK_NS4_8TiledMMAINS4_8MMA_AtomIJNS4_4SM904GMMA30MMA_64x16x32_F32E4M3E4M3_SS_TNILNSO_7ScaleInE1ELSQ_1EEEEEENS4_6LayoutINS5_IJNSA_ILi2EEESB_SB_EEENS5_IJSB_NSA_ILi0EEESW_EEEEENS5_IJNS4_10UnderscoreESZ_SZ_EEEEENS4_13SM90_TMA_LOADENS4_14ComposedLayoutINS4_7SwizzleILi3ELi4ELi3EEENS4_18smem_ptr_flag_bitsILi8EEENST_INS5_IJNSA_ILi8EEESH_EEENS5_IJSH_SB_EEEEEEEvNS4_8identityES12_S1C_vS1D_EENS_8epilogue10collective6detail29Sm90TmaWarpSpecializedAdapterINS1G_15DefaultEpilogueISJ_SK_SK_NS1F_6thread17LinearCombinationISJ_Li1EffLNS1K_9ScaleType4KindE0ELNS_15FloatRoundStyleE2ESJ_EENS1_15EpilogueDefaultEEEEEvvEEEEvNT_6ParamsE:
[----:B------:R-:W-:Y:S01]  /*0000*/  LDC R1, c[0x0][0x28] ;  /* 0x00000a00ff017b82 */ /* 0x000fe20000000800 */
[----:B------:R-:W0:Y:S01]  /*0010*/  S2R R2, SR_TID.X ;  /* 0x0000000000027919 */ /* 0x000e220000002100 */
[----:B------:R-:W-:Y:S01]  /*0020*/  ELECT P0, URZ, PT ;  /* 0x00000000003f782f */ /* 0x000fe20003800000 */
[----:B------:R-:W-:Y:S01]  /*0030*/  BSSY B0, `(.L_x_0) ;  /* 0x000000f000007945 */ /* 0x000fe20003800000 */
[--C-:B0-----:R-:W-:Y:S02]  /*0040*/  SHF.R.U32.HI R0, RZ, 0x5, R2.reuse ;  /* 0x00000005ff007819 */ /* 0x101fe40000011602 */
[----:B------:R-:W-:-:S03]  /*0050*/  SHF.R.U32.HI R16, RZ, 0x7, R2 ;  /* 0x00000007ff107819 */ /* 0x000fc60000011602 */
[----:B------:R-:W0:Y:S04]  /*0060*/  SHFL.IDX PT, R4, R0, RZ, 0x1f ;  /* 0x00001fff00047589 */ /* 0x000e2800000e0000 */
[----:B------:R1:W2:Y:S01]  /*0070*/  SHFL.IDX PT, R12, R16, RZ, 0x1f ;  /* 0x00001fff100c7589 */ /* 0x0002a200000e0000 */
[----:B0-----:R-:W-:-:S13]  /*0080*/  ISETP.NE.OR P0, PT, R4, RZ, !P0 ;  /* 0x000000ff0400720c */ /* 0x001fda0004705670 */
[----:B-12---:R-:W-:Y:S05]  /*0090*/  @P0 BRA `(.L_x_1) ;  /* 0x0000000000200947 */ /* 0x006fea0003800000 */
[----:B------:R-:W-:Y:S02]  /*00a0*/  ULDC.64 UR4, c[0x0][0x198] ;  /* 0x0000660000047ab9 */ /* 0x000fe40000000a00 */
[----:B------:R-:W-:Y:S02]  /*00b0*/  UIADD3 UR6, UP0, UR4, 0xf0, URZ ;  /* 0x000000f004067890 */ /* 0x000fe4000ff1e03f */
[----:B------:R-:W-:Y:S02]  /*00c0*/  UIADD3 UR4, UP1, UR4, 0x1f0, URZ ;  /* 0x000001f004047890 */ /* 0x000fe4000ff3e03f */
[----:B------:R-:W-:Y:S02]  /*00d0*/  UIADD3.X UR7, URZ, UR5, URZ, UP0, !UPT ;  /* 0x000000053f077290 */ /* 0x000fe400087fe43f */
[----:B------:R-:W-:-:S07]  /*00e0*/  UIADD3.X UR5, URZ, UR5, URZ, UP1, !UPT ;  /* 0x000000053f057290 */ /* 0x000fce0008ffe43f */
[----:B------:R0:W-:Y:S02]  /*00f0*/  UTMACCTL.PF [UR6] ;  /* 0x00000000060079b9 */ /* 0x0001e40008040000 */
[----:B------:R0:W-:Y:S02]  /*0100*/  UTMACCTL.PF [UR4] ;  /* 0x00000000040079b9 */ /* 0x0001e40008040000 */
[----:B0-----:R-:W-:Y:S01]  /*0110*/  NOP ;  /* 0x0000000000007918 */ /* 0x001fe20000000000 */
.L_x_1:
[----:B------:R-:W-:Y:S05]  /*0120*/  BSYNC B0 ;  /* 0x0000000000007941 */ /* 0x000fea0003800000 */
.L_x_0:
[----:B------:R-:W0:Y:S02]  /*0130*/  SHFL.IDX PT, R3, R0, RZ, 0x1f ;  /* 0x00001fff00037589 */ /* 0x000e2400000e0000 */
[----:B0-----:R-:W-:-:S13]  /*0140*/  ISETP.NE.AND P0, PT, R3, RZ, PT ;  /* 0x000000ff0300720c */ /* 0x001fda0003f05270 */
[----:B------:R-:W-:Y:S05]  /*0150*/  @P0 BRA `(.L_x_2) ;  /* 0x0000000000680947 */ /* 0x000fea0003800000 */
[----:B------:R-:W0:Y:S01]  /*0160*/  S2UR UR8, SR_CgaCtaId ;  /* 0x00000000000879c3 */ /* 0x000e220000008800 */
[----:B------:R-:W-:Y:S01]  /*0170*/  UMOV UR4, 0x400 ;  /* 0x0000040000047882 */ /* 0x000fe20000000000 */
[----:B------:R-:W-:Y:S01]  /*0180*/  UMOV UR5, 0x1 ;  /* 0x0000000100057882 */ /* 0x000fe20000000000 */
[----:B------:R-:W-:Y:S01]  /*0190*/  UMOV UR6, 0x100 ;  /* 0x0000010000067882 */ /* 0x000fe20000000000 */
[----:B------:R-:W-:Y:S01]  /*01a0*/  ELECT P0, URZ, PT ;  /* 0x00000000003f782f */ /* 0x000fe20003800000 */
[----:B------:R-:W-:-:S04]  /*01b0*/  UIADD3 UR6, -UR6, 0x100000, URZ ;  /* 0x0010000006067890 */ /* 0x000fc8000fffe13f */
[----:B------:R-:W-:Y:S02]  /*01c0*/  USHF.L.U32 UR7, UR6, 0xb, URZ ;  /* 0x0000000b06077899 */ /* 0x000fe4000800063f */
[----:B------:R-:W-:Y:S02]  /*01d0*/  USHF.L.U32 UR6, UR6, 0x1, URZ ;  /* 0x0000000106067899 */ /* 0x000fe4000800063f */
[----:B0-----:R-:W-:Y:S02]  /*01e0*/  ULEA UR8, UR8, UR4, 0x18 ;  /* 0x0000000408087291 */ /* 0x001fe4000f8ec03f */
[----:B------:R-:W-:-:S04]  /*01f0*/  UIADD3 UR4, -UR5, 0x100000, URZ ;  /* 0x0010000005047890 */ /* 0x000fc8000fffe13f */
[----:B------:R-:W-:Y:S02]  /*0200*/  USHF.L.U32 UR5, UR4, 0xb, URZ ;  /* 0x0000000b04057899 */ /* 0x000fe4000800063f */
[----:B------:R-:W-:Y:S01]  /*0210*/  USHF.L.U32 UR4, UR4, 0x1, URZ ;  /* 0x0000000104047899 */ /* 0x000fe2000800063f */
[----:B------:R-:W0:Y:S11]  /*0220*/  FENCE.VIEW.ASYNC.S ;  /* 0x00000000000073c6 */ /* 0x000e360000000000 */
[----:B0-----:R0:W1:Y:S01]  /*0230*/  SYNCS.EXCH.64 URZ, [UR8], UR4 ;  /* 0x00000004083f75b2 */ /* 0x0010620008000100 */
[----:B------:R0:W2:Y:S01]  /*0240*/  SYNCS.EXCH.64 URZ, [UR8+0x30], UR6 ;  /* 0x00003006083f75b2 */ /* 0x0000a20008000100 */
[----:B------:R0:W3:Y:S01]  /*0250*/  SYNCS.EXCH.64 URZ, [UR8+0x8], UR4 ;  /* 0x00000804083f75b2 */ /* 0x0000e20008000100 */
[----:B------:R0:W4:Y:S01]  /*0260*/  SYNCS.EXCH.64 URZ, [UR8+0x38], UR6 ;  /* 0x00003806083f75b2 */ /* 0x0001220008000100 */
[----:B------:R0:W0:Y:S01]  /*0270*/  SYNCS.EXCH.64 URZ, [UR8+0x10], UR4 ;  /* 0x00001004083f75b2 */ /* 0x0000220008000100 */
[----:B------:R0:W0:Y:S01]  /*0280*/  SYNCS.EXCH.64 URZ, [UR8+0x40], UR6 ;  /* 0x00004006083f75b2 */ /* 0x0000220008000100 */
[----:B------:R0:W0:Y:S01]  /*0290*/  SYNCS.EXCH.64 URZ, [UR8+0x18], UR4 ;  /* 0x00001804083f75b2 */ /* 0x0000220008000100 */
[----:B------:R0:W0:Y:S01]  /*02a0*/  SYNCS.EXCH.64 URZ, [UR8+0x48], UR6 ;  /* 0x00004806083f75b2 */ /* 0x0000220008000100 */
[----:B------:R0:W0:Y:S01]  /*02b0*/  SYNCS.EXCH.64 URZ, [UR8+0x20], UR4 ;  /* 0x00002004083f75b2 */ /* 0x0000220008000100 */
[----:B------:R0:W0:Y:S01]  /*02c0*/  SYNCS.EXCH.64 URZ, [UR8+0x50], UR6 ;  /* 0x00005006083f75b2 */ /* 0x0000220008000100 */
[----:B------:R0:W0:Y:S01]  /*02d0*/  SYNCS.EXCH.64 URZ, [UR8+0x28], UR4 ;  /* 0x00002804083f75b2 */ /* 0x0000220008000100 */
[----:B------:R0:W0:Y:S01]  /*02e0*/  SYNCS.EXCH.64 URZ, [UR8+0x58], UR6 ;  /* 0x00005806083f75b2 */ /* 0x0000220008000100 */
[----:B------:R-:W-:Y:S01]  /*02f0*/  NOP ;  /* 0x0000000000007918 */ /* 0x000fe20000000000 */
.L_x_2:
[----:B------:R-:W5:Y:S01]  /*0300*/  SHFL.IDX PT, R0, R0, RZ, 0x1f ;  /* 0x00001fff00007589 */ /* 0x000f6200000e0000 */
[----:B------:R-:W-:Y:S01]  /*0310*/  ELECT P0, URZ, PT ;  /* 0x00000000003f782f */ /* 0x000fe20003800000 */
[----:B------:R-:W1:Y:S01]  /*0320*/  LDC R3, c[0x0][0x65c] ;  /* 0x00019700ff037b82 */ /* 0x000e620000000800 */
[----:B0-----:R-:W-:Y:S01]  /*0330*/  UMOV UR4, 0x20 ;  /* 0x0000002000047882 */ /* 0x001fe20000000000 */
[----:B------:R-:W0:Y:S01]  /*0340*/  S2R R5, SR_CTAID.Y ;  /* 0x0000000000057919 */ /* 0x000e220000002600 */
[----:B------:R-:W-:Y:S01]  /*0350*/  NOP ;  /* 0x0000000000007918 */ /* 0x000fe20000000000 */
[----:B------:R-:W-:Y:S01]  /*0360*/  ISETP.NE.AND P2, PT, R12, RZ, PT ;  /* 0x000000ff0c00720c */ /* 0x000fe20003f45270 */
[----:B------:R-:W-:Y:S01]  /*0370*/  NOP ;  /* 0x0000000000007918 */ /* 0x000fe20000000000 */
[----:B------:R-:W2:Y:S01]  /*0380*/  S2R R6, SR_CTAID.X ;  /* 0x0000000000067919 */ /* 0x000ea20000002500 */
[----:B-----5:R-:W-:Y:S02]  /*0390*/  ISETP.NE.OR P0, PT, R0, RZ, !P0 ;  /* 0x000000ff0000720c */ /* 0x020fe40004705670 */
[----:B-1----:R-:W-:-:S02]  /*03a0*/  ISETP.NE.AND P3, PT, R3, 0x1, PT ;  /* 0x000000010300780c */ /* 0x002fc40003f65270 */
[----:B------:R-:W-:-:S04]  /*03b0*/  SHF.R.S32.HI R3, RZ, 0x1f, R4 ;  /* 0x0000001fff037819 */ /* 0x000fc80000011404 */
[----:B------:R-:W-:-:S04]  /*03c0*/  LEA.HI R3, R3, R4, RZ, 0x2 ;  /* 0x0000000403037211 */ /* 0x000fc800078f10ff */
[----:B------:R-:W-:Y:S01]  /*03d0*/  LOP3.LUT R3, R3, 0xfffffffc, RZ, 0xc0, !PT ;  /* 0xfffffffc03037812 */ /* 0x000fe200078ec0ff */
[----:B------:R-:W-:Y:S01]  /*03e0*/  VOTEU.ALL UP0, P0 ;  /* 0x00000000003f7886 */ /* 0x000fe20000000000 */
[----:B------:R-:W-:Y:S01]  /*03f0*/  VOTEU.ALL UP1, P0 ;  /* 0x00000000003f7886 */ /* 0x000fe20000020000 */
[----:B------:R-:W2:Y:S01]  /*0400*/  @P3 LDC R7, c[0x0][0x10] ;  /* 0x00000400ff073b82 */ /* 0x000ea20000000800 */
[----:B0-----:R-:W-:Y:S02]  /*0410*/  @P3 IMAD.MOV.U32 R8, RZ, RZ, R5 ;  /* 0x000000ffff083224 */ /* 0x001fe400078e0005 */
[----:B------:R-:W-:Y:S01]  /*0420*/  @!UP0 UMOV UR6, 0x400 ;  /* 0x0000040000068882 */ /* 0x000fe20000000000 */
[----:B------:R-:W-:-:S04]  /*0430*/  @!UP0 UIADD3 UR4, -UR4, 0x100000, URZ ;  /* 0x0010000004048890 */ /* 0x000fc8000fffe13f */
[----:B------:R-:W-:Y:S02]  /*0440*/  @!UP0 USHF.L.U32 UR5, UR4, 0xb, URZ ;  /* 0x0000000b04058899 */ /* 0x000fe4000800063f */
[----:B------:R-:W-:Y:S01]  /*0450*/  @!UP0 USHF.L.U32 UR4, UR4, 0x1, URZ ;  /* 0x0000000104048899 */ /* 0x000fe2000800063f */
[----:B------:R-:W-:Y:S02]  /*0460*/  IMAD.IADD R4, R4, 0x1, -R3 ;  /* 0x0000000104047824 */ /* 0x000fe400078e0a03 */
[----:B------:R-:W-:Y:S01]  /*0470*/  @P3 IMAD.MOV.U32 R9, RZ, RZ, RZ ;  /* 0x000000ffff093224 */ /* 0x000fe200078e00ff */
[----:B------:R-:W0:Y:S01]  /*0480*/  @!UP0 S2UR UR7, SR_CgaCtaId ;  /* 0x00000000000789c3 */ /* 0x000e220000008800 */
[----:B------:R-:W-:Y:S01]  /*0490*/  @P3 IMAD.MOV.U32 R3, RZ, RZ, RZ ;  /* 0x000000ffff033224 */ /* 0x000fe200078e00ff */
[----:B------:R-:W-:-:S06]  /*04a0*/  ISETP.NE.AND P1, PT, R4, 0x3, PT ;  /* 0x000000030400780c */ /* 0x000fcc0003f25270 */
[----:B------:R-:W1:Y:S01]  /*04b0*/  @!P3 LDC R10, c[0x0][0xc] ;  /* 0x00000300ff0abb82 */ /* 0x000e620000000800 */
[----:B--2---:R-:W-:-:S04]  /*04c0*/  @P3 IMAD.WIDE.U32 R8, R6, R7, R8 ;  /* 0x0000000706083225 */ /* 0x004fc800078e0008 */
[----:B------:R-:W-:Y:S02]  /*04d0*/  IMAD.MOV.U32 R7, RZ, RZ, RZ ;  /* 0x000000ffff077224 */ /* 0x000fe400078e00ff */
[----:B------:R-:W-:Y:S01]  /*04e0*/  @P3 IMAD.IADD R9, R9, 0x1, R3 ;  /* 0x0000000109093824 */ /* 0x000fe200078e0203 */
[----:B------:R-:W-:Y:S01]  /*04f0*/  LOP3.LUT R3, R2, 0x7f, RZ, 0xc0, !PT ;  /* 0x0000007f02037812 */ /* 0x000fe200078ec0ff */
[----:B0-----:R-:W-:Y:S01]  /*0500*/  @!UP0 ULEA UR8, UR7, UR6, 0x18 ;  /* 0x0000000607088291 */ /* 0x001fe2000f8ec03f */
[----:B------:R-:W-:Y:S02]  /*0510*/  VOTEU.ALL UP0, P0 ;  /* 0x00000000003f7886 */ /* 0x000fe40000000000 */
[----:B------:R-:W-:Y:S01]  /*0520*/  ULDC UR6, c[0x0][0xc] ;  /* 0x0000030000067ab9 */ /* 0x000fe20000000800 */
[----:B------:R-:W-:Y:S01]  /*0530*/  ISETP.EQ.OR P0, PT, R4, RZ, !P1 ;  /* 0x000000ff0400720c */ /* 0x000fe20004f02670 */
[----:B------:R-:W-:-:S03]  /*0540*/  ULDC UR7, c[0x0][0x10] ;  /* 0x0000040000077ab9 */ /* 0x000fc60000000800 */
[C---:B------:R-:W-:Y:S01]  /*0550*/  ISETP.EQ.AND P0, PT, R12.reuse, RZ, P0 ;  /* 0x000000ff0c00720c */ /* 0x040fe20000702270 */
[----:B------:R-:W-:Y:S02]  /*0560*/  VIADD R12, R12, 0xffffffff ;  /* 0xffffffff0c0c7836 */ /* 0x000fe40000000000 */
[----:B-1----:R-:W-:Y:S01]  /*0570*/  @!P3 IMAD.WIDE.U32 R10, R10, R5, R6 ;  /* 0x000000050a0ab225 */ /* 0x002fe200078e0006 */
[----:B------:R-:W0:Y:S02]  /*0580*/  FENCE.VIEW.ASYNC.S ;  /* 0x00000000000073c6 */ /* 0x000e240000000000 */
[----:B0-----:R-:W3:Y:S01]  /*0590*/  @!UP0 SYNCS.EXCH.64 URZ, [UR8+0x70], UR4 ;  /* 0x00007004083f85b2 */ /* 0x001ee20008000100 */
[----:B------:R-:W-:Y:S02]  /*05a0*/  SEL R0, RZ, 0x1, !P0 ;  /* 0x00000001ff007807 */ /* 0x000fe40004000000 */
[----:B------:R-:W-:Y:S01]  /*05b0*/  ISETP.GE.U32.AND P1, PT, R12, 0x2, PT ;  /* 0x000000020c00780c */ /* 0x000fe20003f26070 */
[----:B------:R-:W-:-:S02]  /*05c0*/  @!P3 IMAD.MOV.U32 R8, RZ, RZ, R10 ;  /* 0x000000ffff08b224 */ /* 0x000fc400078e000a */
[----:B------:R-:W-:Y:S01]  /*05d0*/  @!P3 IMAD.MOV.U32 R9, RZ, RZ, R11 ;  /* 0x000000ffff09b224 */ /* 0x000fe200078e000b */
[----:B------:R-:W-:Y:S01]  /*05e0*/  SEL R0, R0, 0x2, P1 ;  /* 0x0000000200007807 */ /* 0x000fe20000800000 */
[----:B------:R0:W3:Y:S01]  /*05f0*/  @!UP1 SYNCS.EXCH.64 URZ, [UR8+0x78], UR4 ;  /* 0x00007804083f95b2 */ /* 0x0000e20008000100 */
[----:B------:R-:W-:Y:S01]  /*0600*/  NOP ;  /* 0x0000000000007918 */ /* 0x000fe20000000000 */
[----:B0-----:R-:W-:-:S03]  /*0610*/  UIMAD.WIDE.U32 UR4, UR6, UR7, URZ ;  /* 0x00000007060472a5 */ /* 0x001fc6000f8e003f */
[----:B------:R-:W-:Y:S02]  /*0620*/  ULDC UR6, c[0x0][0x14] ;  /* 0x0000050000067ab9 */ /* 0x000fe40000000800 */
[----:B------:R-:W-:Y:S02]  /*0630*/  UIMAD.WIDE.U32 UR20, UR4, UR6, URZ ;  /* 0x00000006041472a5 */ /* 0x000fe4000f8e003f */
[----:B------:R-:W-:-:S04]  /*0640*/  UIMAD UR13, UR5, UR6, URZ ;  /* 0x00000006050d72a4 */ /* 0x000fc8000f8e023f */
[----:B------:R-:W-:Y:S01]  /*0650*/  UIADD3 UR13, UR21, UR13, URZ ;  /* 0x0000000d150d7290 */ /* 0x000fe2000fffe03f */
[----:B---34-:R-:W-:Y:S06]  /*0660*/  BAR.SYNC.DEFER_BLOCKING 0x0 ;  /* 0x0000000000007b1d */ /* 0x018fec0000010000 */
[----:B------:R-:W-:Y:S05]  /*0670*/  @!P2 BRA `(.L_x_3) ;  /* 0x00000038006ca947 */ /* 0x000fea0003800000 */
[----:B------:R-:W-:-:S13]  /*0680*/  ISETP.GT.U32.AND P0, PT, R12, 0x1, PT ;  /* 0x000000010c00780c */ /* 0x000fda0003f04070 */
[----:B------:R-:W-:Y:S05]  /*0690*/  @P0 EXIT ;  /* 0x000000000000094d */ /* 0x000fea0003800000 */
[----:B------:R-:W-:Y:S01]  /*06a0*/  ULDC.64 UR4, c[0x0][0x650] ;  /* 0x0001940000047ab9 */ /* 0x000fe20000000a00 */
[----:B------:R-:W-:Y:S01]  /*06b0*/  PRMT R10, RZ, 0x7610, R10 ;  /* 0x00007610ff0a7816 */ /* 0x000fe2000000000a */
[----:B------:R-:W-:Y:S01]  /*06c0*/  IMAD.MOV.U32 R23, RZ, RZ, -0x1 ;  /* 0xffffffffff177424 */ /* 0x000fe200078e00ff */
[----:B------:R-:W-:Y:S01]  /*06d0*/  ISETP.GE.U32.AND P0, PT, R8, UR4, PT ;  /* 0x0000000408007c0c */ /* 0x000fe2000bf06070 */
[----:B------:R-:W-:Y:S02]  /*06e0*/  IMAD.MOV.U32 R11, RZ, RZ, -0x1 ;  /* 0xffffffffff0b7424 */ /* 0x000fe400078e00ff */
[----:B------:R-:W-:Y:S01]  /*06f0*/  IMAD.MOV.U32 R45, RZ, RZ, -0x1 ;  /* 0xffffffffff2d7424 */ /* 0x000fe200078e00ff */
[----:B------:R-:W-:-:S13]  /*0700*/  ISETP.GE.U32.AND.EX P0, PT, R9, UR5, PT, P0 ;  /* 0x0000000509007c0c */ /* 0x000fda000bf06100 */
[----:B------:R-:W-:Y:S05]  /*0710*/  @P0 BRA `(.L_x_4) ;  /* 0x0000000400540947 */ /* 0x000fea0003800000 */
[----:B------:R-:W0:Y:S01]  /*0720*/  LDC.64 R18, c[0x0][0x628] ;  /* 0x00018a00ff127b82 */ /* 0x000e220000000a00 */
[----:B------:R-:W-:Y:S02]  /*0730*/  IMAD.MOV.U32 R10, RZ, RZ, R8 ;  /* 0x000000ffff0a7224 */ /* 0x000fe400078e0008 */
[----:B------:R-:W-:-:S05]  /*0740*/  IMAD.MOV.U32 R11, RZ, RZ, R9 ;  /* 0x000000ffff0b7224 */ /* 0x000fca00078e0009 */
[----:B------:R-:W1:Y:S08]  /*0750*/  LDC R4, c[0x0][0x630] ;  /* 0x00018c00ff047b82 */ /* 0x000e700000000800 */
[----:B------:R-:W2:Y:S01]  /*0760*/  LDC.64 R20, c[0x0][0x620] ;  /* 0x00018800ff147b82 */ /* 0x000ea20000000a00 */
[----:B0-----:R-:W-:-:S04]  /*0770*/  ISETP.NE.U32.AND P0, PT, R18, RZ, PT ;  /* 0x000000ff1200720c */ /* 0x001fc80003f05070 */
[----:B------:R-:W-:-:S13]  /*0780*/  ISETP.NE.AND.EX P0, PT, R19, RZ, PT, P0 ;  /* 0x000000ff1300720c */ /* 0x000fda0003f05300 */
[----:B-12---:R-:W-:Y:S05]  /*0790*/  @!P0 BRA `(.L_x_5) ;  /* 0x0000000000288947 */ /* 0x006fea0003800000 */
[----:B------:R-:W0:Y:S02]  /*07a0*/  LDC R15, c[0x0][0x634] ;  /* 0x00018d00ff0f7b82 */ /* 0x000e240000000800 */
[----:B0-----:R-:W-:-:S05]  /*07b0*/  IADD3 R15, P0, R8, R15, RZ ;  /* 0x0000000f080f7210 */ /* 0x001fca0007f1e0ff */
[----:B------:R-:W-:-:S04]  /*07c0*/  IMAD.X R17, RZ, RZ, R9, P0 ;  /* 0x000000ffff117224 */ /* 0x000fc800000e0609 */
[----:B------:R-:W-:-:S04]  /*07d0*/  IMAD.WIDE.U32 R10, R17, R18, RZ ;  /* 0x00000012110a7225 */ /* 0x000fc800078e00ff */
[----:B------:R-:W-:-:S04]  /*07e0*/  IMAD.WIDE.U32 R12, P0, R15, R19, R10 ;  /* 0x000000130f0c7225 */ /* 0x000fc8000780000a */
[----:B------:R-:W-:-:S04]  /*07f0*/  IMAD.WIDE.U32 R10, R15, R18, RZ ;  /* 0x000000120f0a7225 */ /* 0x000fc800078e00ff */
[----:B------:R-:W-:Y:S01]  /*0800*/  IMAD.X R15, RZ, RZ, RZ, P0 ;  /* 0x000000ffff0f7224 */ /* 0x000fe200000e06ff */
[----:B------:R-:W-:Y:S01]  /*0810*/  IADD3 RZ, P0, R11, R12, RZ ;  /* 0x0000000c0bff7210 */ /* 0x000fe20007f1e0ff */
[----:B------:R-:W-:-:S04]  /*0820*/  IMAD.MOV.U32 R14, RZ, RZ, R13 ;  /* 0x000000ffff0e7224 */ /* 0x000fc800078e000d */
[----:B------:R-:W-:-:S08]  /*0830*/  IMAD.WIDE.U32.X R10, R17, R19, R14, P0 ;  /* 0x00000013110a7225 */ /* 0x000fd000000e040e */
.L_x_5:
[-CC-:B------:R-:W-:Y:S01]  /*0840*/  SHF.R.U64 R45, R10, R4.reuse, R11.reuse ;  /* 0x000000040a2d7219 */ /* 0x180fe2000000120b */
[----:B------:R-:W0:Y:S01]  /*0850*/  LDC R14, c[0x0][0x618] ;  /* 0x00018600ff0e7b82 */ /* 0x000e220000000800 */
[----:B------:R-:W-:Y:S01]  /*0860*/  SHF.R.U32.HI R7, RZ, R4, R11 ;  /* 0x00000004ff077219 */ /* 0x000fe2000001160b */
[----:B------:R-:W-:Y:S01]  /*0870*/  ULDC UR4, c[0x0][0x150] ;  /* 0x0000540000047ab9 */ /* 0x000fe20000000800 */
[----:B------:R-:W-:Y:S02]  /*0880*/  IADD3 R13, P0, RZ, -R45, RZ ;  /* 0x8000002dff0d7210 */ /* 0x000fe40007f1e0ff */
[----:B------:R-:W-:-:S03]  /*0890*/  I2FP.F32.U32 R4, R6 ;  /* 0x0000000600047245 */ /* 0x000fc60000201000 */
[----:B------:R-:W1:Y:S01]  /*08a0*/  LDC.64 R28, c[0x0][0x640] ;  /* 0x00019000ff1c7b82 */ /* 0x000e620000000a00 */
[----:B------:R-:W-:Y:S02]  /*08b0*/  IMAD.X R15, RZ, RZ, ~R7, P0 ;  /* 0x000000ffff0f7224 */ /* 0x000fe400000e0e07 */
[----:B------:R-:W-:Y:S01]  /*08c0*/  FMUL R4, R4, UR4 ;  /* 0x0000000404047c20 */ /* 0x000fe20008400000 */
[----:B------:R-:W-:Y:S01]  /*08d0*/  IMAD.WIDE.U32 R10, R13, R20, R8 ;  /* 0x000000140d0a7225 */ /* 0x000fe200078e0008 */
[----:B------:R-:W-:-:S03]  /*08e0*/  ULDC UR4, c[0x0][0x154] ;  /* 0x0000550000047ab9 */ /* 0x000fc60000000800 */
[----:B------:R-:W-:Y:S01]  /*08f0*/  IMAD R12, R15, R20, RZ ;  /* 0x000000140f0c7224 */ /* 0x000fe200078e02ff */
[----:B------:R-:W2:Y:S01]  /*0900*/  LDC R7, c[0x0][0x144] ;  /* 0x00005100ff077b82 */ /* 0x000ea20000000800 */
[----:B------:R-:W3:Y:S02]  /*0910*/  F2I.U32.TRUNC.NTZ R4, R4 ;  /* 0x0000000400047305 */ /* 0x000ee4000020f000 */
[----:B------:R-:W-:-:S04]  /*0920*/  IMAD R13, R13, R21, R12 ;  /* 0x000000150d0d7224 */ /* 0x000fc800078e020c */
[----:B------:R-:W-:Y:S01]  /*0930*/  IMAD.IADD R11, R11, 0x1, R13 ;  /* 0x000000010b0b7824 */ /* 0x000fe200078e020d */
[----:B------:R-:W4:Y:S01]  /*0940*/  LDC R22, c[0x0][0x608] ;  /* 0x00018200ff167b82 */ /* 0x000f220000000800 */
[----:B------:R-:W-:-:S03]  /*0950*/  IMAD.MOV.U32 R13, RZ, RZ, -0x1 ;  /* 0xffffffffff0d7424 */ /* 0x000fc600078e00ff */
[-CC-:B0-----:R-:W-:Y:S02]  /*0960*/  SHF.R.U64 R20, R10, R14.reuse, R11.reuse ;  /* 0x0000000e0a147219 */ /* 0x181fe4000000120b */
[----:B------:R-:W-:Y:S02]  /*0970*/  I2FP.F32.U32 R10, R5 ;  /* 0x00000005000a7245 */ /* 0x000fe40000201000 */
[----:B------:R-:W0:Y:S01]  /*0980*/  LDC R26, c[0x0][0x658] ;  /* 0x00019600ff1a7b82 */ /* 0x000e220000000800 */
[----:B-1----:R-:W-:Y:S01]  /*0990*/  ISETP.NE.U32.AND P0, PT, R28, RZ, PT ;  /* 0x000000ff1c00720c */ /* 0x002fe20003f05070 */
[----:B---3--:R-:W-:Y:S02]  /*09a0*/  IMAD.MOV R12, RZ, RZ, -R4 ;  /* 0x000000ffff0c7224 */ /* 0x008fe400078e0a04 */
[----:B------:R-:W-:Y:S01]  /*09b0*/  FMUL R10, R10, UR4 ;  /* 0x000000040a0a7c20 */ /* 0x000fe20008400000 */
[----:B------:R-:W-:Y:S02]  /*09c0*/  SHF.R.U32.HI R11, RZ, R14, R11 ;  /* 0x0000000eff0b7219 */ /* 0x000fe4000001160b */
[----:B------:R-:W-:Y:S01]  /*09d0*/  ISETP.NE.AND.EX P0, PT, R29, RZ, PT, P0 ;  /* 0x000000ff1d00720c */ /* 0x000fe20003f05300 */
[----:B------:R1:W3:Y:S01]  /*09e0*/  F2I.U32.TRUNC.NTZ R17, R10 ;  /* 0x0000000a00117305 */ /* 0x0002e2000020f000 */
[----:B------:R-:W1:Y:S01]  /*09f0*/  LDC R18, c[0x0][0x148] ;  /* 0x00005200ff127b82 */ /* 0x000e620000000800 */
[----:B--2---:R-:W-:-:S07]  /*0a00*/  IMAD R4, R7, R12, R6 ;  /* 0x0000000c07047224 */ /* 0x004fce00078e0206 */
[----:B------:R-:W2:Y:S01]  /*0a10*/  LDC R24, c[0x0][0x600] ;  /* 0x00018000ff187b82 */ /* 0x000ea20000000800 */
[-CC-:B----4-:R-:W-:Y:S02]  /*0a20*/  SHF.R.U64 R30, R20, R22.reuse, R11.reuse ;  /* 0x00000016141e7219 */ /* 0x190fe4000000120b */
[----:B------:R-:W-:Y:S01]  /*0a30*/  SHF.R.U32.HI R7, RZ, R22, R11 ;  /* 0x00000016ff077219 */ /* 0x000fe2000001160b */
[----:B------:R-:W-:-:S04]  /*0a40*/  IMAD.MOV.U32 R11, RZ, RZ, 0x1 ;  /* 0x00000001ff0b7424 */ /* 0x000fc800078e00ff */
[----:B------:R-:W4:Y:S01]  /*0a50*/  LDC R21, c[0x0][0x648] ;  /* 0x00019200ff157b82 */ /* 0x000f220000000800 */
[-C--:B0-----:R-:W-:Y:S02]  /*0a60*/  SHF.L.U32 R6, R13, R26.reuse, RZ ;  /* 0x0000001a0d067219 */ /* 0x081fe400000006ff */
[--C-:B------:R-:W-:Y:S02]  /*0a70*/  SHF.R.U64 R22, R30, R26, R7.reuse ;  /* 0x0000001a1e167219 */ /* 0x100fe40000001207 */
[----:B------:R-:W-:Y:S02]  /*0a80*/  LOP3.LUT R15, RZ, R6, RZ, 0x33, !PT ;  /* 0x00000006ff0f7212 */ /* 0x000fe400078e33ff */
[-C--:B------:R-:W-:Y:S01]  /*0a90*/  SHF.R.U32.HI R7, RZ, R26.reuse, R7 ;  /* 0x0000001aff077219 */ /* 0x080fe20000011607 */
[----:B------:R-:W0:Y:S01]  /*0aa0*/  LDC R23, c[0x0][0x638] ;  /* 0x00018e00ff177b82 */ /* 0x000e220000000800 */
[----:B------:R-:W-:Y:S01]  /*0ab0*/  SHF.L.U32 R14, R11, R26, RZ ;  /* 0x0000001a0b0e7219 */ /* 0x000fe200000006ff */
[----:B------:R-:W-:-:S06]  /*0ac0*/  IMAD.MOV.U32 R6, RZ, RZ, R22 ;  /* 0x000000ffff067224 */ /* 0x000fcc00078e0016 */
[----:B------:R-:W0:Y:S01]  /*0ad0*/  LDC R25, c[0x0][0x610] ;  /* 0x00018400ff197b82 */ /* 0x000e220000000800 */
[----:B-1-3--:R-:W-:Y:S05]  /*0ae0*/  @!P0 BRA `(.L_x_6) ;  /* 0x0000000000288947 */ /* 0x00afea0003800000 */
[----:B------:R-:W1:Y:S02]  /*0af0*/  LDC R13, c[0x0][0x64c] ;  /* 0x00019300ff0d7b82 */ /* 0x000e640000000800 */
[----:B-1----:R-:W-:-:S05]  /*0b00*/  IADD3 R13, P0, R22, R13, RZ ;  /* 0x0000000d160d7210 */ /* 0x002fca0007f1e0ff */
        /* <DEDUP_REMOVED lines=8> */
.L_x_6:
[----:B----4-:R-:W-:Y:S01]  /*0b90*/  SHF.R.U64 R6, R6, R21, R7 ;  /* 0x0000001506067219 */ /* 0x010fe20000001207 */
[----:B--2---:R-:W-:Y:S01]  /*0ba0*/  VIADD R7, R24, 0xffffffff ;  /* 0xffffffff18077836 */ /* 0x004fe20000000000 */
[----:B------:R-:W-:Y:S01]  /*0bb0*/  LOP3.LUT R15, R30, R15, RZ, 0xc0, !PT ;  /* 0x0000000f1e0f7212 */ /* 0x000fe200078ec0ff */
[----:B------:R-:W-:Y:S02]  /*0bc0*/  IMAD.MOV R17, RZ, RZ, -R17 ;  /* 0x000000ffff117224 */ /* 0x000fe400078e0a11 */
[----:B------:R-:W-:Y:S01]  /*0bd0*/  IMAD.MOV R10, RZ, RZ, -R6 ;  /* 0x000000ffff0a7224 */ /* 0x000fe200078e0a06 */
[----:B------:R-:W-:Y:S01]  /*0be0*/  LOP3.LUT R7, R20, R7, RZ, 0xc0, !PT ;  /* 0x0000000714077212 */ /* 0x000fe200078ec0ff */
[----:B------:R-:W-:Y:S02]  /*0bf0*/  @P3 IMAD R4, R18, R17, R5 ;  /* 0x0000001112043224 */ /* 0x000fe400078e0205 */
[----:B------:R-:W-:Y:S02]  /*0c00*/  IMAD R15, R14, R6, R15 ;  /* 0x000000060e0f7224 */ /* 0x000fe400078e020f */
[----:B0-----:R-:W-:-:S02]  /*0c10*/  IMAD R5, R10, R23, R22 ;  /* 0x000000170a057224 */ /* 0x001fc400078e0216 */
[----:B------:R-:W-:Y:S02]  /*0c20*/  IMAD R4, R15, R25, R4 ;  /* 0x000000190f047224 */ /* 0x000fe400078e0204 */
[----:B------:R-:W-:Y:S02]  /*0c30*/  IMAD R5, R5, R24, R7 ;  /* 0x0000001805057224 */ /* 0x000fe400078e0207 */
[----:B------:R-:W-:-:S03]  /*0c40*/  IMAD.MOV.U32 R10, RZ, RZ, 0x1 ;  /* 0x00000001ff0a7424 */ /* 0x000fc600078e00ff */
[----:B------:R-:W-:Y:S02]  /*0c50*/  SEL R11, R5, R4, !P3 ;  /* 0x00000004050b7207 */ /* 0x000fe40005800000 */
[----:B------:R-:W-:-:S07]  /*0c60*/  SEL R23, R4, R5, !P3 ;  /* 0x0000000504177207 */ /* 0x000fce0005800000 */
.L_x_4:
[----:B------:R-:W-:-:S08]  /*0c70*/  NOP ;  /* 0x0000000000007918 */ /* 0x000fd00000000000 */
[----:B------:R-:W0:Y:S02]  /*0c80*/  USETMAXREG.TRY_ALLOC.CTAPOOL UP0, 0xe8 ;  /* 0x000000e8000079c8 */ /* 0x000e240008000600 */
[----:B0-----:R-:W-:-:S13]  /*0c90*/  PLOP3.LUT P0, PT, PT, PT, UP0, 0x80, 0x0 ;  /* 0x000000000000781c */ /* 0x001fda0003f0f008 */
[----:B------:R-:W-:Y:S05]  /*0ca0*/  @!P0 BRA `(.L_x_4) ;  /* 0xfffffffc00f08947 */ /* 0x000fea000383ffff */
[----:B------:R-:W-:Y:S01]  /*0cb0*/  ULDC.64 UR4, c[0x0][0x598] ;  /* 0x0001660000047ab9 */ /* 0x000fe20000000a00 */
[----:B------:R-:W-:Y:S01]  /*0cc0*/  ULDC.64 UR22, c[0x0][0x208] ;  /* 0x0000820000167ab9 */ /* 0x000fe20000000a00 */
[----:B------:R-:W-:-:S04]  /*0cd0*/  ISETP.NE.U32.AND P0, PT, RZ, UR4, PT ;  /* 0x00000004ff007c0c */ /* 0x000fc8000bf05070 */
[----:B------:R-:W-:-:S13]  /*0ce0*/  ISETP.NE.AND.EX P0, PT, RZ, UR5, PT, P0 ;  /* 0x00000005ff007c0c */ /* 0x000fda000bf05300 */
[----:B------:R-:W-:Y:S05]  /*0cf0*/  @!P0 BRA `(.L_x_7) ;  /* 0x00000000001c8947 */ /* 0x000fea0003800000 */
[----:B------:R-:W0:Y:S02]  /*0d00*/  LDC.64 R4, c[0x0][0x598] ;  /* 0x00016600ff047b82 */ /* 0x000e240000000a00 */
[----:B0-----:R-:W2:Y:S02]  /*0d10*/  LDG.E.64 R4, desc[UR22][R4.64] ;  /* 0x0000001604047981 */ /* 0x001ea4000c1e1b00 */
[----:B--2---:R-:W-:-:S04]  /*0d20*/  ISETP.NE.U32.AND P0, PT, R4, RZ, PT ;  /* 0x000000ff0400720c */ /* 0x004fc80003f05070 */
[----:B------:R-:W-:-:S13]  /*0d30*/  ISETP.NE.AND.EX P0, PT, R5, RZ, PT, P0 ;  /* 0x000000ff0500720c */ /* 0x000fda0003f05300 */
[----:B------:R-:W-:Y:S05]  /*0d40*/  @!P0 BRA `(.L_x_7) ;  /* 0x0000000000088947 */ /* 0x000fea0003800000 */
[----:B------:R0:W5:Y:S01]  /*0d50*/  LD.E R12, desc[UR22][R4.64] ;  /* 0x00000016040c7980 */ /* 0x000162000c101900 */
[----:B------:R-:W-:Y:S05]  /*0d60*/  BRA `(.L_x_8) ;  /* 0x0000000000207947 */ /* 0x000fea0003800000 */
.L_x_7:
[----:B------:R-:W-:Y:S02]  /*0d70*/  ULDC.64 UR4, c[0x0][0x588] ;  /* 0x0001620000047ab9 */ /* 0x000fe40000000a00 */
[----:B------:R-:W-:-:S04]  /*0d80*/  ISETP.NE.U32.AND P0, PT, RZ, UR4, PT ;  /* 0x00000004ff007c0c */ /* 0x000fc8000bf05070 */
[----:B------:R-:W-:-:S13]  /*0d90*/  ISETP.NE.AND.EX P0, PT, RZ, UR5, PT, P0 ;  /* 0x00000005ff007c0c */ /* 0x000fda000bf05300 */
[----:B------:R-:W-:Y:S05]  /*0da0*/  @!P0 BRA `(.L_x_9) ;  /* 0x00000000000c8947 */ /* 0x000fea0003800000 */
[----:B------:R-:W0:Y:S02]  /*0db0*/  LDC.64 R12, c[0x0][0x588] ;  /* 0x00016200ff0c7b82 */ /* 0x000e240000000a00 */
[----:B0-----:R1:W5:Y:S01]  /*0dc0*/  LDG.E R12, desc[UR22][R12.64] ;  /* 0x000000160c0c7981 */ /* 0x001362000c1e1900 */
[----:B------:R-:W-:Y:S05]  /*0dd0*/  BRA `(.L_x_8) ;  /* 0x0000000000047947 */ /* 0x000fea0003800000 */
.L_x_9:
[----:B------:R-:W2:Y:S02]  /*0de0*/  LDC R12, c[0x0][0x580] ;  /* 0x00016000ff0c7b82 */ /* 0x000ea40000000800 */
.L_x_8:
[----:B------:R-:W-:Y:S02]  /*0df0*/  ULDC.64 UR4, c[0x0][0x5a0] ;  /* 0x0001680000047ab9 */ /* 0x000fe40000000a00 */
[----:B------:R-:W-:-:S04]  /*0e00*/  ISETP.NE.U32.AND P0, PT, RZ, UR4, PT ;  /* 0x00000004ff007c0c */ /* 0x000fc8000bf05070 */
[----:B------:R-:W-:-:S13]  /*0e10*/  ISETP.NE.AND.EX P0, PT, RZ, UR5, PT, P0 ;  /* 0x00000005ff007c0c */ /* 0x000fda000bf05300 */
[----:B------:R-:W-:Y:S05]  /*0e20*/  @!P0 BRA `(.L_x_10) ;  /* 0x00000000001c8947 */ /* 0x000fea0003800000 */
[----:B0-----:R-:W0:Y:S02]  /*0e30*/  LDC.64 R4, c[0x0][0x5a0] ;  /* 0x00016800ff047b82 */ /* 0x001e240000000a00 */
[----:B0-----:R-:W3:Y:S02]  /*0e40*/  LDG.E.64 R4, desc[UR22][R4.64] ;  /* 0x0000001604047981 */ /* 0x001ee4000c1e1b00 */
[----:B---3--:R-:W-:-:S04]  /*0e50*/  ISETP.NE.U32.AND P0, PT, R4, RZ, PT ;  /* 0x000000ff0400720c */ /* 0x008fc80003f05070 */
[----:B------:R-:W-:-:S13]  /*0e60*/  ISETP.NE.AND.EX P0, PT, R5, RZ, PT, P0 ;  /* 0x000000ff0500720c */ /* 0x000fda0003f05300 */
[----:B------:R-:W-:Y:S05]  /*0e70*/  @!P0 BRA `(.L_x_10) ;  /* 0x0000000000088947 */ /* 0x000fea0003800000 */
[----:B-1----:R0:W5:Y:S01]  /*0e80*/  LD.E R13, desc[UR22][R4.64] ;  /* 0x00000016040d7980 */ /* 0x002162000c101900 */
[----:B------:R-:W-:Y:S05]  /*0e90*/  BRA `(.L_x_11) ;  /* 0x0000000000207947 */ /* 0x000fea0003800000 */
.L_x_10:
[----:B------:R-:W-:Y:S02]  /*0ea0*/  ULDC.64 UR4, c[0x0][0x590] ;  /* 0x0001640000047ab9 */ /* 0x000fe40000000a00 */
[----:B------:R-:W-:-:S04]  /*0eb0*/  ISETP.NE.U32.AND P0, PT, RZ, UR4, PT ;  /* 0x00000004ff007c0c */ /* 0x000fc8000bf05070 */
[----:B------:R-:W-:-:S13]  /*0ec0*/  ISETP.NE.AND.EX P0, PT, RZ, UR5, PT, P0 ;  /* 0x00000005ff007c0c */ /* 0x000fda000bf05300 */
[----:B------:R-:W-:Y:S05]  /*0ed0*/  @!P0 BRA `(.L_x_12) ;  /* 0x00000000000c8947 */ /* 0x000fea0003800000 */
[----:B0-----:R-:W1:Y:S02]  /*0ee0*/  LDC.64 R4, c[0x0][0x590] ;  /* 0x00016400ff047b82 */ /* 0x001e640000000a00 */
[----:B-1----:R1:W5:Y:S01]  /*0ef0*/  LDG.E R13, desc[UR22][R4.64] ;  /* 0x00000016040d7981 */ /* 0x002362000c1e1900 */
[----:B------:R-:W-:Y:S05]  /*0f00*/  BRA `(.L_x_11) ;  /* 0x0000000000047947 */ /* 0x000fea0003800000 */
.L_x_12:
[----:B-1----:R-:W3:Y:S02]  /*0f10*/  LDC R13, c[0x0][0x584] ;  /* 0x00016100ff0d7b82 */ /* 0x002ee40000000800 */
.L_x_11:
[----:B------:R-:W-:-:S13]  /*0f20*/  LOP3.LUT P0, RZ, R10, 0xff, RZ, 0xc0, !PT ;  /* 0x000000ff0aff7812 */ /* 0x000fda000780c0ff */
[----:B------:R-:W-:Y:S05]  /*0f30*/  @!P0 EXIT ;  /* 0x000000000000894d */ /* 0x000fea0003800000 */
[----:B------:R-:W4:Y:S01]  /*0f40*/  LDC R10, c[0x0][0x658] ;  /* 0x00019600ff0a7b82 */ /* 0x000f220000000800 */
[----:B------:R-:W-:Y:S01]  /*0f50*/  LOP3.LUT R16, R16, 0x1, RZ, 0xc0, !PT ;  /* 0x0000000110107812 */ /* 0x000fe200078ec0ff */
[----:B------:R-:W-:Y:S01]  /*0f60*/  ULDC.64 UR6, c[0x0][0x288] ;  /* 0x0000a20000067ab9 */ /* 0x000fe20000000a00 */
[----:B------:R-:W-:Y:S01]  /*0f70*/  SHF.R.U32.HI R6, RZ, 0x2, R2 ;  /* 0x00000002ff067819 */ /* 0x000fe20000011602 */
[----:B------:R-:W-:Y:S01]  /*0f80*/  UIADD3 UR4, UR7, 0x7f, URZ ;  /* 0x0000007f07047890 */ /* 0x000fe2000fffe03f */
[----:B------:R-:W-:Y:S01]  /*0f90*/  SHF.R.U32.HI R3, RZ, 0x1, R3 ;  /* 0x00000001ff037819 */ /* 0x000fe20000011603 */
[----:B------:R-:W-:Y:S01]  /*0fa0*/  IMAD.SHL.U32 R7, R16, 0x40, RZ ;  /* 0x0000004010077824 */ /* 0x000fe200078e00ff */
[----:B------:R-:W-:Y:S01]  /*0fb0*/  LOP3.LUT R6, R6, 0x7, RZ, 0xc0, !PT ;  /* 0x0000000706067812 */ /* 0x000fe200078ec0ff */
[----:B01----:R-:W0:Y:S01]  /*0fc0*/  LDC.64 R4, c[0x0][0x5c8] ;  /* 0x00017200ff047b82 */ /* 0x003e220000000a00 */
[----:B------:R-:W-:Y:S01]  /*0fd0*/  LOP3.LUT R14, R2, 0x3, RZ, 0xc0, !PT ;  /* 0x00000003020e7812 */ /* 0x000fe200078ec0ff */
[----:B------:R-:W-:Y:S01]  /*0fe0*/  USHF.R.S32.HI UR5, URZ, 0x1f, UR4 ;  /* 0x0000001f3f057899 */ /* 0x000fe20008011404 */
[----:B------:R-:W-:Y:S01]  /*0ff0*/  IMAD.U32 R15, RZ, RZ, UR6 ;  /* 0x00000006ff0f7e24 */ /* 0x000fe2000f8e00ff */
[----:B------:R-:W-:-:S02]  /*1000*/  LOP3.LUT R3, R3, 0x30, RZ, 0xc0, !PT ;  /* 0x0000003003037812 */ /* 0x000fc400078ec0ff */
[--C-:B------:R-:W-:Y:S01]  /*1010*/  LOP3.LUT R7, R7, 0x40, R6.reuse, 0xe2, !PT ;  /* 0x0000004007077812 */ /* 0x100fe200078ee206 */
[----:B------:R-:W-:Y:S01]  /*1020*/  ULEA.HI UR5, UR5, UR4, URZ, 0x7 ;  /* 0x0000000405057291 */ /* 0x000fe2000f8f383f */
[----:B------:R-:W-:Y:S01]  /*1030*/  IMAD R14, R14, -0x2, R15 ;  /* 0xfffffffe0e0e7824 */ /* 0x000fe200078e020f */
[-C--:B------:R-:W-:Y:S01]  /*1040*/  IADD3 R15, RZ, -R3.reuse, -R6 ;  /* 0x80000003ff0f7210 */ /* 0x080fe20007ffe806 */
[----:B------:R-:W-:Y:S01]  /*1050*/  ULDC UR4, c[0x0][0x284] ;  /* 0x0000a10000047ab9 */ /* 0x000fe20000000800 */
[----:B------:R-:W-:Y:S01]  /*1060*/  LOP3.LUT R6, R7, R3, RZ, 0xfc, !PT ;  /* 0x0000000307067212 */ /* 0x000fe200078efcff */
[----:B------:R-:W-:Y:S01]  /*1070*/  IMAD.MOV.U32 R3, RZ, RZ, -0x1 ;  /* 0xffffffffff037424 */ /* 0x000fe200078e00ff */
[----:B------:R-:W-:Y:S01]  /*1080*/  USHF.R.S32.HI UR9, URZ, 0x7, UR5 ;  /* 0x000000073f097899 */ /* 0x000fe20008011405 */
[----:B------:R-:W-:Y:S01]  /*1090*/  IMAD.MOV.U32 R7, RZ, RZ, 0x1 ;  /* 0x00000001ff077424 */ /* 0x000fe200078e00ff */
[----:B------:R-:W-:Y:S01]  /*10a0*/  LOP3.LUT R17, R2, 0x80, RZ, 0xc0, !PT ;  /* 0x0000008002117812 */ /* 0x000fe200078ec0ff */
[----:B------:R-:W-:Y:S01]  /*10b0*/  IMAD R21, R16, -0x40, R15 ;  /* 0xffffffc010157824 */ /* 0x000fe200078e020f */
[----:B------:R-:W-:Y:S01]  /*10c0*/  UISETP.LT.AND UP0, UPT, UR9, 0x1, UPT ;  /* 0x000000010900788c */ /* 0x000fe2000bf01270 */
[-C--:B----4-:R-:W-:Y:S01]  /*10d0*/  SHF.L.U32 R3, R3, R10.reuse, RZ ;  /* 0x0000000a03037219 */ /* 0x090fe200000006ff */
[----:B------:R-:W-:Y:S01]  /*10e0*/  IMAD.SHL.U32 R16, R2, 0x2, RZ ;  /* 0x0000000202107824 */ /* 0x000fe200078e00ff */
[----:B------:R-:W-:Y:S01]  /*10f0*/  SHF.L.U32 R15, R7, R10, RZ ;  /* 0x0000000a070f7219 */ /* 0x000fe200000006ff */
[----:B------:R-:W-:Y:S01]  /*1100*/  USEL UR10, UR9, 0x1, UP0 ;  /* 0x00000001090a7887 */ /* 0x000fe20008000000 */
[----:B------:R-:W-:Y:S01]  /*1110*/  LOP3.LUT R56, R0, 0x1, RZ, 0xfc, !PT ;  /* 0x0000000100387812 */ /* 0x000fe200078efcff */
[----:B------:R-:W-:Y:S01]  /*1120*/  IMAD.MOV.U32 R7, RZ, RZ, RZ ;  /* 0x000000ffff077224 */ /* 0x000fe200078e00ff */
[C---:B0-----:R-:W-:Y:S01]  /*1130*/  SHF.L.U64.HI R18, R4.reuse, 0x7, R5 ;  /* 0x0000000704127819 */ /* 0x041fe20000010205 */
[C---:B------:R-:W-:Y:S01]  /*1140*/  IMAD.SHL.U32 R19, R4.reuse, 0x8, RZ ;  /* 0x0000000804137824 */ /* 0x040fe200078e00ff */
[----:B------:R-:W-:Y:S01]  /*1150*/  SHF.R.U32.HI R17, RZ, 0x7, R17 ;  /* 0x00000007ff117819 */ /* 0x000fe20000011611 */
[----:B------:R-:W-:Y:S01]  /*1160*/  VIADD R21, R21, UR4 ;  /* 0x0000000415157c36 */ /* 0x000fe20008000000 */
[----:B------:R-:W-:Y:S01]  /*1170*/  SHF.L.U64.HI R5, R4, 0x3, R5 ;  /* 0x0000000304057819 */ /* 0x000fe20000010205 */
[----:B------:R-:W-:Y:S01]  /*1180*/  UIADD3 UR10, UR9, -UR10, URZ ;  /* 0x8000000a090a7290 */ /* 0x000fe2000fffe03f */
[----:B------:R-:W-:Y:S01]  /*1190*/  LOP3.LUT R20, RZ, R3, RZ, 0x33, !PT ;  /* 0x00000003ff147212 */ /* 0x000fe200078e33ff */
[----:B------:R-:W-:Y:S01]  /*11a0*/  UMOV UR4, URZ ;  /* 0x0000003f00047c82 */ /* 0x000fe20008000000 */
[----:B------:R-:W-:-:S09]  /*11b0*/  UMOV UR5, URZ ;  /* 0x0000003f00057c82 */ /* 0x000fd20008000000 */
.L_x_69:
[----:B------:R-:W0:Y:S01]  /*11c0*/  SHFL.IDX PT, R3, R17, RZ, 0x1f ;  /* 0x00001fff11037589 */ /* 0x000e2200000e0000 */
[----:B-1----:R-:W1:Y:S01]  /*11d0*/  S2UR UR14, SR_CgaCtaId ;  /* 0x00000000000e79c3 */ /* 0x002e620000008800 */
[----:B------:R-:W-:Y:S01]  /*11e0*/  UMOV UR12, 0x400 ;  /* 0x00000400000c7882 */ /* 0x000fe20000000000 */
[----:B------:R-:W-:Y:S01]  /*11f0*/  UMOV UR6, URZ ;  /* 0x0000003f00067c82 */ /* 0x000fe20008000000 */
[----:B------:R-:W-:Y:S01]  /*1200*/  UMOV UR7, URZ ;  /* 0x0000003f00077c82 */ /* 0x000fe20008000000 */
[----:B------:R-:W-:Y:S02]  /*1210*/  CS2R R40, SRZ ;  /* 0x0000000000287805 */ /* 0x000fe4000001ff00 */
[----:B------:R-:W-:Y:S01]  /*1220*/  CS2R R42, SRZ ;  /* 0x00000000002a7805 */ /* 0x000fe2000001ff00 */
[----:B------:R-:W-:Y:S01]  /*1230*/  IMAD.MOV.U32 R44, RZ, RZ, RZ ;  /* 0x000000ffff2c7224 */ /* 0x000fe200078e00ff */
[----:B------:R-:W-:Y:S01]  /*1240*/  CS2R R46, SRZ ;  /* 0x00000000002e7805 */ /* 0x000fe2000001ff00 */
[----:B------:R-:W4:Y:S01]  /*1250*/  LDC R2, c[0x0][0x28c] ;  /* 0x0000a300ff027b82 */ /* 0x000f220000000800 */
[----:B------:R-:W-:-:S02]  /*1260*/  CS2R R48, SRZ ;  /* 0x0000000000307805 */ /* 0x000fc4000001ff00 */
[----:B------:R-:W-:Y:S02]  /*1270*/  CS2R R50, SRZ ;  /* 0x0000000000327805 */ /* 0x000fe4000001ff00 */
[----:B------:R-:W-:Y:S02]  /*1280*/  CS2R R52, SRZ ;  /* 0x0000000000347805 */ /* 0x000fe4000001ff00 */
[----:B------:R-:W-:Y:S01]  /*1290*/  CS2R R54, SRZ ;  /* 0x0000000000367805 */ /* 0x000fe2000001ff00 */
[----:B------:R-:W-:Y:S01]  /*12a0*/  IMAD.MOV.U32 R57, RZ, RZ, RZ ;  /* 0x000000ffff397224 */ /* 0x000fe200078e00ff */
[----:B------:R-:W-:Y:S01]  /*12b0*/  CS2R R32, SRZ ;  /* 0x0000000000207805 */ /* 0x000fe2000001ff00 */
[----:B------:R-:W-:Y:S01]  /*12c0*/  IMAD.U32 R22, RZ, RZ, UR4 ;  /* 0x00000004ff167e24 */ /* 0x000fe2000f8e00ff */
[----:B------:R-:W-:Y:S02]  /*12d0*/  CS2R R34, SRZ ;  /* 0x0000000000227805 */ /* 0x000fe4000001ff00 */
[----:B------:R-:W-:-:S02]  /*12e0*/  CS2R R36, SRZ ;  /* 0x0000000000247805 */ /* 0x000fc4000001ff00 */
[----:B------:R-:W-:Y:S02]  /*12f0*/  CS2R R38, SRZ ;  /* 0x0000000000267805 */ /* 0x000fe4000001ff00 */
[----:B------:R-:W-:Y:S02]  /*1300*/  CS2R R24, SRZ ;  /* 0x0000000000187805 */ /* 0x000fe4000001ff00 */
[----:B------:R-:W-:Y:S02]  /*1310*/  CS2R R26, SRZ ;  /* 0x00000000001a7805 */ /* 0x000fe4000001ff00 */
[----:B--2---:R-:W-:Y:S02]  /*1320*/  CS2R R28, SRZ ;  /* 0x00000000001c7805 */ /* 0x004fe4000001ff00 */
[----:B------:R-:W-:Y:S02]  /*1330*/  CS2R R30, SRZ ;  /* 0x00000000001e7805 */ /* 0x000fe4000001ff00 */
[----:B0-----:R-:W-:Y:S01]  /*1340*/  R2UR UR8, R3 ;  /* 0x00000000030872ca */ /* 0x001fe200000e0000 */
[----:B-1----:R-:W-:-:S03]  /*1350*/  ULEA UR12, UR14, UR12, 0x18 ;  /* 0x0000000c0e0c7291 */ /* 0x002fc6000f8ec03f */
[----:B------:R-:W-:Y:S01]  /*1360*/  UMOV UR14, UR5 ;  /* 0x00000005000e7c82 */ /* 0x000fe20008000000 */
[----:B----4-:R-:W-:-:S08]  /*1370*/  ISETP.GE.AND P0, PT, R2, 0x1, PT ;  /* 0x000000010200780c */ /* 0x010fd00003f06270 */
[----:B------:R-:W-:-:S04]  /*1380*/  ULEA.HI UR11, UR8, UR8, URZ, 0x1 ;  /* 0x00000008080b7291 */ /* 0x000fc8000f8f083f */
[----:B------:R-:W-:-:S04]  /*1390*/  ULOP3.LUT UR11, UR11, 0x7fffe, URZ, 0xc0, !UPT ;  /* 0x0007fffe0b0b7892 */ /* 0x000fc8000f8ec03f */
[----:B------:R-:W-:-:S03]  /*13a0*/  UIADD3 UR11, UR8, -UR11, URZ ;  /* 0x8000000b080b7290 */ /* 0x000fc6000fffe03f */
[----:B------:R-:W-:Y:S01]  /*13b0*/  UMOV UR8, URZ ;  /* 0x0000003f00087c82 */ /* 0x000fe20008000000 */
[----:B------:R-:W-:-:S04]  /*13c0*/  ULEA UR11, UR11, UR12, 0xd ;  /* 0x0000000c0b0b7291 */ /* 0x000fc8000f8e683f */
[----:B------:R-:W-:-:S04]  /*13d0*/  UIADD3 UR11, UR11, 0x180, URZ ;  /* 0x000001800b0b7890 */ /* 0x000fc8000fffe03f */
[----:B------:R-:W-:-:S04]  /*13e0*/  USHF.R.U32.HI UR11, URZ, 0x4, UR11 ;  /* 0x000000043f0b7899 */ /* 0x000fc8000801160b */
[----:B------:R-:W-:-:S04]  /*13f0*/  ULOP3.LUT UR11, UR11, 0x3fff, URZ, 0xc0, !UPT ;  /* 0x00003fff0b0b7892 */ /* 0x000fc8000f8ec03f */
[----:B------:R-:W-:Y:S01]  /*1400*/  ULOP3.LUT UR11, UR11, 0x10000, URZ, 0xfc, !UPT ;  /* 0x000100000b0b7892 */ /* 0x000fe2000f8efc3f */
[----:B------:R-:W-:Y:S11]  /*1410*/  @!P0 BRA `(.L_x_13) ;  /* 0x00000004007c8947 */ /* 0x000ff60003800000 */
[----:B------:R-:W-:-:S13]  /*1420*/  ISETP.NE.AND P1, PT, R56, 0x3, PT ;  /* 0x000000033800780c */ /* 0x000fda0003f25270 */
[----:B------:R-:W-:Y:S05]  /*1430*/  @!P1 BRA `(.L_x_14) ;  /* 0x0000000000049947 */ /* 0x000fea0003800000 */
[----:B------:R-:W-:Y:S01]  /*1440*/  BPT.TRAP 0x1 ;  /* 0x000000040000795c */ /* 0x000fe20000300000 */
.L_x_14:
[----:B------:R-:W-:Y:S01]  /*1450*/  ULEA UR6, UR5, UR12, 0x3 ;  /* 0x0000000c05067291 */ /* 0x000fe2000f8e183f */
[----:B------:R-:W-:-:S05]  /*1460*/  IMAD.U32 R2, RZ, RZ, UR4 ;  /* 0x00000004ff027e24 */ /* 0x000fca000f8e00ff */
[----:B------:R-:W-:-:S04]  /*1470*/  SHF.L.U32 R2, R2, 0x1f, RZ ;  /* 0x0000001f02027819 */ /* 0x000fc800000006ff */
[----:B------:R0:W1:Y:S01]  /*1480*/  SYNCS.PHASECHK.TRANS64.TRYWAIT P0, [UR6], R2 ;  /* 0x00000002ff0075a7 */ /* 0x0000620008000146 */
[----:B------:R-:W-:Y:S05]  /*1490*/  @!P1 BRA `(.L_x_15) ;  /* 0x0000000000049947 */ /* 0x000fea0003800000 */
[----:B------:R-:W-:Y:S01]  /*14a0*/  BPT.TRAP 0x1 ;  /* 0x000000040000795c */ /* 0x000fe20000300000 */
.L_x_15:
[----:B-1----:R-:W-:Y:S05]  /*14b0*/  @P0 BRA `(.L_x_16) ;  /* 0x0000000000080947 */ /* 0x002fea0003800000 */
[----:B------:R-:W1:Y:S02]  /*14c0*/  SYNCS.PHASECHK.TRANS64.TRYWAIT P0, [UR6], R2 ;  /* 0x00000002ff0075a7 */ /* 0x000e640008000146 */
[----:B-1----:R-:W-:Y:S05]  /*14d0*/  @!P0 BRA `(.L_x_17) ;  /* 0x0000004000908947 */ /* 0x002fea0003800000 */
.L_x_16:
[----:B------:R-:W-:Y:S01]  /*14e0*/  UIADD3 UR6, UR12, 0x30180, URZ ;  /* 0x000301800c067890 */ /* 0x000fe2000fffe03f */
[----:B------:R-:W-:Y:S01]  /*14f0*/  WARPGROUP.ARRIVE ;  /* 0x00000000000079c5 */ /* 0x000fe20000000000 */
[----:B------:R-:W-:Y:S01]  /*1500*/  ULEA UR7, UR5, UR11, 0xb ;  /* 0x0000000b05077291 */ /* 0x000fe2000f8e583f */
[----:B------:R-:W-:Y:S01]  /*1510*/  CS2R R40, SRZ ;  /* 0x0000000000287805 */ /* 0x000fe2000001ff00 */
[----:B------:R-:W-:Y:S01]  /*1520*/  USHF.R.U32.HI UR6, URZ, 0x4, UR6 ;  /* 0x000000043f067899 */ /* 0x000fe20008011606 */
[----:B------:R-:W-:Y:S01]  /*1530*/  CS2R R42, SRZ ;  /* 0x00000000002a7805 */ /* 0x000fe2000001ff00 */
[----:B------:R-:W-:Y:S01]  /*1540*/  UMOV UR17, 0x40000040 ;  /* 0x4000004000117882 */ /* 0x000fe20000000000 */
[----:B------:R-:W-:Y:S01]  /*1550*/  UMOV UR19, 0x40000040 ;  /* 0x4000004000137882 */ /* 0x000fe20000000000 */
[----:B------:R-:W-:Y:S01]  /*1560*/  ULOP3.LUT UR6, UR6, 0x3fff, URZ, 0xc0, !UPT ;  /* 0x00003fff06067892 */ /* 0x000fe2000f8ec03f */
[----:B------:R-:W-:Y:S01]  /*1570*/  IMAD.MOV.U32 R44, RZ, RZ, RZ ;  /* 0x000000ffff2c7224 */ /* 0x000fe200078e00ff */
[----:B------:R-:W-:Y:S01]  /*1580*/  UMOV UR16, UR7 ;  /* 0x0000000700107c82 */ /* 0x000fe20008000000 */
[----:B------:R-:W-:Y:S01]  /*1590*/  UIADD3 UR8, UR7, 0x400, URZ ;  /* 0x0000040007087890 */ /* 0x000fe2000fffe03f */
[----:B------:R-:W-:Y:S01]  /*15a0*/  CS2R R46, SRZ ;  /* 0x00000000002e7805 */ /* 0x000fe2000001ff00 */
[----:B------:R-:W-:Y:S01]  /*15b0*/  ULOP3.LUT UR6, UR6, 0x10000, URZ, 0xfc, !UPT ;  /* 0x0001000006067892 */ /* 0x000fe2000f8efc3f */
[----:B------:R-:W-:-:S02]  /*15c0*/  CS2R R48, SRZ ;  /* 0x0000000000307805 */ /* 0x000fc4000001ff00 */
[----:B------:R-:W-:Y:S02]  /*15d0*/  CS2R R50, SRZ ;  /* 0x0000000000327805 */ /* 0x000fe4000001ff00 */
[----:B------:R-:W-:Y:S01]  /*15e0*/  CS2R R52, SRZ ;  /* 0x0000000000347805 */ /* 0x000fe2000001ff00 */
[----:B------:R-:W-:Y:S01]  /*15f0*/  ULEA UR6, UR5, UR6, 0x7 ;  /* 0x0000000605067291 */ /* 0x000fe2000f8e383f */
[----:B------:R-:W-:Y:S01]  /*1600*/  CS2R R54, SRZ ;  /* 0x0000000000367805 */ /* 0x000fe2000001ff00 */
[----:B------:R-:W-:-:S05]  /*1610*/  IMAD.MOV.U32 R57, RZ, RZ, RZ ;  /* 0x000000ffff397224 */ /* 0x000fca00078e00ff */
[----:B------:R-:W-:Y:S02]  /*1620*/  UMOV UR18, UR6 ;  /* 0x0000000600127c82 */ /* 0x000fe40008000000 */
[----:B------:R-:W-:Y:S01]  /*1630*/  QGMMA.64x16x32.F32.E4M3.E4M3 R32, gdesc[UR16], RZ, !UPT ;  /* 0x00200000102079f3 */ /* 0x000fe2000c7008ff */
[----:B------:R-:W-:Y:S01]  /*1640*/  UMOV UR16, UR8 ;  /* 0x0000000800107c82 */ /* 0x000fe20008000000 */
[----:B------:R-:W-:Y:S01]  /*1650*/  UMOV UR17, 0x40000040 ;  /* 0x4000004000117882 */ /* 0x000fe20000000000 */
[----:B------:R-:W-:Y:S01]  /*1660*/  UIADD3 UR8, UR7, 0x402, URZ ;  /* 0x0000040207087890 */ /* 0x000fe2000fffe03f */
[----:B------:R-:W-:Y:S01]  /*1670*/  QGMMA.64x16x32.F32.E4M3.E4M3 R24, gdesc[UR16], RZ, !UPT ;  /* 0x00200000101879f3 */ /* 0x000fe2000c7008ff */
[----:B------:R-:W-:Y:S02]  /*1680*/  UIADD3 UR16, UR7, 0x2, URZ ;  /* 0x0000000207107890 */ /* 0x000fe4000fffe03f */
[----:B------:R-:W-:Y:S01]  /*1690*/  UIADD3 UR18, UR6, 0x2, URZ ;  /* 0x0000000206127890 */ /* 0x000fe2000fffe03f */
[----:B------:R-:W-:Y:S01]  /*16a0*/  UMOV UR17, 0x40000040 ;  /* 0x4000004000117882 */ /* 0x000fe20000000000 */
[----:B------:R-:W-:-:S07]  /*16b0*/  UMOV UR19, 0x40000040 ;  /* 0x4000004000137882 */ /* 0x000fce0000000000 */
[----:B------:R-:W-:Y:S01]  /*16c0*/  QGMMA.64x16x32.F32.E4M3.E4M3 R32, gdesc[UR16], R32 ;  /* 0x00200000102079f3 */ /* 0x000fe20008700820 */
[----:B------:R-:W-:Y:S01]  /*16d0*/  UMOV UR16, UR8 ;  /* 0x0000000800107c82 */ /* 0x000fe20008000000 */
[----:B------:R-:W-:Y:S01]  /*16e0*/  UMOV UR17, 0x40000040 ;  /* 0x4000004000117882 */ /* 0x000fe20000000000 */
[----:B------:R-:W-:Y:S01]  /*16f0*/  UIADD3 UR8, UR7, 0x404, URZ ;  /* 0x0000040407087890 */ /* 0x000fe2000fffe03f */
[----:B------:R-:W-:Y:S01]  /*1700*/  QGMMA.64x16x32.F32.E4M3.E4M3 R24, gdesc[UR16], R24 ;  /* 0x00200000101879f3 */ /* 0x000fe20008700818 */
[----:B------:R-:W-:Y:S02]  /*1710*/  UIADD3 UR16, UR7, 0x4, URZ ;  /* 0x0000000407107890 */ /* 0x000fe4000fffe03f */
[----:B------:R-:W-:Y:S01]  /*1720*/  UIADD3 UR18, UR6, 0x4, URZ ;  /* 0x0000000406127890 */ /* 0x000fe2000fffe03f */
[----:B------:R-:W-:Y:S01]  /*1730*/  UMOV UR17, 0x40000040 ;  /* 0x4000004000117882 */ /* 0x000fe20000000000 */
[----:B------:R-:W-:-:S07]  /*1740*/  UMOV UR19, 0x40000040 ;  /* 0x4000004000137882 */ /* 0x000fce0000000000 */
[----:B------:R-:W-:Y:S01]  /*1750*/  QGMMA.64x16x32.F32.E4M3.E4M3 R32, gdesc[UR16], R32 ;  /* 0x00200000102079f3 */ /* 0x000fe20008700820 */
[----:B------:R-:W-:Y:S01]  /*1760*/  UMOV UR16, UR8 ;  /* 0x0000000800107c82 */ /* 0x000fe20008000000 */
[----:B------:R-:W-:Y:S01]  /*1770*/  UMOV UR17, 0x40000040 ;  /* 0x4000004000117882 */ /* 0x000fe20000000000 */
[----:B------:R-:W-:Y:S01]  /*1780*/  ULDC UR8, c[0x0][0x50c] ;  /* 0x0001430000087ab9 */ /* 0x000fe20000000800 */
[----:B------:R-:W-:Y:S01]  /*1790*/  QGMMA.64x16x32.F32.E4M3.E4M3 R24, gdesc[UR16], R24 ;  /* 0x00200000101879f3 */ /* 0x000fe20008700818 */
[----:B------:R-:W-:Y:S02]  /*17a0*/  UIADD3 UR16, UR7, 0x6, URZ ;  /* 0x0000000607107890 */ /* 0x000fe4000fffe03f */
[----:B------:R-:W-:Y:S02]  /*17b0*/  UIADD3 UR18, UR6, 0x6, URZ ;  /* 0x0000000606127890 */ /* 0x000fe4000fffe03f */
[----:B------:R-:W-:Y:S01]  /*17c0*/  UIADD3 UR7, UR7, 0x406, URZ ;  /* 0x0000040607077890 */ /* 0x000fe2000fffe03f */
[----:B------:R-:W-:Y:S01]  /*17d0*/  UMOV UR17, 0x40000040 ;  /* 0x4000004000117882 */ /* 0x000fe20000000000 */
[----:B------:R-:W-:Y:S01]  /*17e0*/  UMOV UR19, 0x40000040 ;  /* 0x4000004000137882 */ /* 0x000fe20000000000 */
[----:B------:R-:W-:Y:S01]  /*17f0*/  UISETP.NE.AND UP0, UPT, UR8, 0x4, UPT ;  /* 0x000000040800788c */ /* 0x000fe2000bf05270 */
[----:B------:R-:W-:-:S03]  /*1800*/  UMOV UR6, 0x4 ;  /* 0x0000000400067882 */ /* 0x000fc60000000000 */
[----:B------:R-:W-:Y:S01]  /*1810*/  QGMMA.64x16x32.F32.E4M3.E4M3 R32, gdesc[UR16], R32 ;  /* 0x00200000102079f3 */ /* 0x000fe20008700820 */
[----:B------:R-:W-:Y:S01]  /*1820*/  UMOV UR16, UR7 ;  /* 0x0000000700107c82 */ /* 0x000fe20008000000 */
[----:B------:R-:W-:Y:S01]  /*1830*/  USEL UR7, URZ, 0x1, UP0 ;  /* 0x000000013f077887 */ /* 0x000fe20008000000 */
[----:B------:R-:W-:Y:S02]  /*1840*/  UMOV UR17, 0x40000040 ;  /* 0x4000004000117882 */ /* 0x000fe40000000000 */
[----:B------:R-:W-:Y:S03]  /*1850*/  QGMMA.64x16x32.F32.E4M3.E4M3 R24, gdesc[UR16], R24, gsb0 ;  /* 0x00200000101879f3 */ /* 0x000fe60008000818 */
[----:B------:R-:W-:-:S13]  /*1860*/  ISETP.NE.AND P0, PT, RZ, UR7, PT ;  /* 0x00000007ff007c0c */ /* 0x000fda000bf05270 */
[----:B------:R-:W-:Y:S05]  /*1870*/  @!P0 BRA `(.L_x_18) ;  /* 0x0000000000488947 */ /* 0x000fea0003800000 */
[----:B------:R-:W-:Y:S02]  /*1880*/  WARPGROUP.DEPBAR.LE gsb0, 0x0 ;  /* 0x00008000000079c5 */ /* 0x000fe40000010000 */
[----:B------:R-:W-:-:S01]  /*1890*/  FADD R57, RZ, R32 ;  /* 0x00000020ff397221 */ /* 0x000fc20000000000 */
[----:B------:R-:W-:Y:S01]  /*18a0*/  FADD R54, RZ, R33 ;  /* 0x00000021ff367221 */ /* 0x000fe20000000000 */
        /* <DEDUP_REMOVED lines=14> */
[----:B------:R-:W-:-:S06]  /*1990*/  UMOV UR6, URZ ;  /* 0x0000003f00067c82 */ /* 0x000fcc0008000000 */
.L_x_18:
[----:B------:R-:W-:-:S04]  /*19a0*/  UIADD3 UR14, UR5, 0x1, URZ ;  /* 0x00000001050e7890 */ /* 0x000fc8000fffe03f */
[----:B------:R-:W-:-:S04]  /*19b0*/  UISETP.NE.AND UP0, UPT, UR14, 0x6, UPT ;  /* 0x000000060e00788c */ /* 0x000fc8000bf05270 */
[----:B------:R-:W-:Y:S02]  /*19c0*/  USEL UR8, URZ, 0x1, UP0 ;  /* 0x000000013f087887 */ /* 0x000fe40008000000 */
[----:B------:R-:W-:Y:S02]  /*19d0*/  USEL UR14, UR14, URZ, UP0 ;  /* 0x0000003f0e0e7287 */ /* 0x000fe40008000000 */
[----:B------:R-:W-:-:S06]  /*19e0*/  ULOP3.LUT UR8, UR4, UR8, URZ, 0x3c, !UPT ;  /* 0x0000000804087292 */ /* 0x000fcc000f8e3c3f */
[----:B------:R-:W-:Y:S01]  /*19f0*/  IMAD.U32 R22, RZ, RZ, UR8 ;  /* 0x00000008ff167e24 */ /* 0x000fe2000f8e00ff */
[----:B------:R-:W-:-:S06]  /*1a00*/  UMOV UR8, 0x1 ;  /* 0x0000000100087882 */ /* 0x000fcc0000000000 */
.L_x_13:
[----:B------:R-:W-:-:S06]  /*1a10*/  UISETP.GE.AND UP0, UPT, UR10, 0x1, UPT ;  /* 0x000000010a00788c */ /* 0x000fcc000bf06270 */
[----:B------:R-:W-:-:S13]  /*1a20*/  PLOP3.LUT P0, PT, PT, PT, UP0, 0x80, 0x0 ;  /* 0x000000000000781c */ /* 0x000fda0003f0f008 */
[----:B------:R-:W-:Y:S05]  /*1a30*/  @!P0 BRA `(.L_x_19) ;  /* 0x0000000400b08947 */ /* 0x000fea0003800000 */
[----:B01----:R-:W-:Y:S01]  /*1a40*/  IMAD.U32 R2, RZ, RZ, UR10 ;  /* 0x0000000aff027e24 */ /* 0x003fe2000f8e00ff */
[----:B------:R-:W-:Y:S01]  /*1a50*/  UMOV UR15, UR5 ;  /* 0x00000005000f7c82 */ /* 0x000fe20008000000 */
[----:B------:R-:W-:-:S05]  /*1a60*/  ULDC UR25, c[0x0][0x50c] ;  /* 0x0001430000197ab9 */ /* 0x000fca0000000800 */
.L_x_27:
[----:B------:R-:W-:-:S13]  /*1a70*/  ISETP.NE.AND P1, PT, R56, 0x3, PT ;  /* 0x000000033800780c */ /* 0x000fda0003f25270 */
[----:B01----:R-:W-:Y:S05]  /*1a80*/  @!P1 BRA `(.L_x_20) ;  /* 0x0000000000049947 */ /* 0x003fea0003800000 */
[----:B------:R-:W-:Y:S01]  /*1a90*/  BPT.TRAP 0x1 ;  /* 0x000000040000795c */ /* 0x000fe20000300000 */
.L_x_20:
[----:B------:R-:W0:Y:S01]  /*1aa0*/  S2UR UR16, SR_CgaCtaId ;  /* 0x00000000001079c3 */ /* 0x000e220000008800 */
[----:B------:R-:W-:Y:S01]  /*1ab0*/  UMOV UR12, 0x400 ;  /* 0x00000400000c7882 */ /* 0x000fe20000000000 */
[----:B------:R-:W-:Y:S01]  /*1ac0*/  SHF.L.U32 R3, R22, 0x1f, RZ ;  /* 0x0000001f16037819 */ /* 0x000fe200000006ff */
[----:B0-----:R-:W-:-:S04]  /*1ad0*/  ULEA UR12, UR16, UR12, 0x18 ;  /* 0x0000000c100c7291 */ /* 0x001fc8000f8ec03f */
[----:B------:R-:W-:-:S09]  /*1ae0*/  ULEA UR16, UR14, UR12, 0x3 ;  /* 0x0000000c0e107291 */ /* 0x000fd2000f8e183f */
[----:B------:R0:W1:Y:S01]  /*1af0*/  SYNCS.PHASECHK.TRANS64.TRYWAIT P0, [UR16], R3 ;  /* 0x00000003ff0075a7 */ /* 0x0000620008000150 */
[----:B------:R-:W-:Y:S05]  /*1b00*/  @!P1 BRA `(.L_x_21) ;  /* 0x0000000000049947 */ /* 0x000fea0003800000 */
[----:B------:R-:W-:Y:S01]  /*1b10*/  BPT.TRAP 0x1 ;  /* 0x000000040000795c */ /* 0x000fe20000300000 */
.L_x_21:
[----:B-1----:R-:W-:Y:S05]  /*1b20*/  @P0 BRA `(.L_x_22) ;  /* 0x0000000000080947 */ /* 0x002fea0003800000 */
[----:B------:R-:W1:Y:S02]  /*1b30*/  SYNCS.PHASECHK.TRANS64.TRYWAIT P0, [UR16], R3 ;  /* 0x00000003ff0075a7 */ /* 0x000e640008000150 */
[----:B-1----:R-:W-:Y:S05]  /*1b40*/  @!P0 BRA `(.L_x_23) ;  /* 0x0000003c000c8947 */ /* 0x002fea0003800000 */
.L_x_22:
[----:B------:R-:W-:Y:S01]  /*1b50*/  UIADD3 UR16, UR12, 0x30180, URZ ;  /* 0x000301800c107890 */ /* 0x000fe2000fffe03f */
[----:B------:R-:W-:Y:S01]  /*1b60*/  WARPGROUP.ARRIVE ;  /* 0x00000000000079c5 */ /* 0x000fe20000000000 */
[----:B------:R-:W-:Y:S02]  /*1b70*/  UISETP.NE.AND UP0, UPT, UR7, URZ, UPT ;  /* 0x0000003f0700728c */ /* 0x000fe4000bf05270 */
[----:B------:R-:W-:Y:S02]  /*1b80*/  USHF.R.U32.HI UR16, URZ, 0x4, UR16 ;  /* 0x000000043f107899 */ /* 0x000fe40008011610 */
[----:B------:R-:W-:Y:S02]  /*1b90*/  USEL UR8, UR8, URZ, !UP0 ;  /* 0x0000003f08087287 */ /* 0x000fe4000c000000 */
[----:B------:R-:W-:Y:S02]  /*1ba0*/  ULOP3.LUT UR16, UR16, 0x3fff, URZ, 0xc0, !UPT ;  /* 0x00003fff10107892 */ /* 0x000fe4000f8ec03f */
[----:B------:R-:W-:-:S02]  /*1bb0*/  UISETP.NE.U32.AND UP0, UPT, UR8, URZ, UPT ;  /* 0x0000003f0800728c */ /* 0x000fc4000bf05070 */
[----:B------:R-:W-:Y:S02]  /*1bc0*/  ULOP3.LUT UR7, UR16, 0x10000, URZ, 0xfc, !UPT ;  /* 0x0001000010077892 */ /* 0x000fe4000f8efc3f */
[----:B------:R-:W-:Y:S02]  /*1bd0*/  ULEA UR8, UR14, UR11, 0xb ;  /* 0x0000000b0e087291 */ /* 0x000fe4000f8e583f */
[----:B------:R-:W-:Y:S02]  /*1be0*/  ULEA UR7, UR14, UR7, 0x7 ;  /* 0x000000070e077291 */ /* 0x000fe4000f8e383f */
[----:B------:R-:W-:Y:S01]  /*1bf0*/  UIADD3 UR24, UR8, 0x400, URZ ;  /* 0x0000040008187890 */ /* 0x000fe2000fffe03f */
[----:B------:R-:W-:Y:S02]  /*1c00*/  UMOV UR17, 0x40000040 ;  /* 0x4000004000117882 */ /* 0x000fe40000000000 */
[----:B------:R-:W-:Y:S01]  /*1c10*/  UMOV UR16, UR8 ;  /* 0x0000000800107c82 */ /* 0x000fe20008000000 */
[----:B------:R-:W-:Y:S01]  /*1c20*/  UMOV UR19, 0x40000040 ;  /* 0x4000004000137882 */ /* 0x000fe20000000000 */
[----:B------:R-:W-:Y:S01]  /*1c30*/  UMOV UR18, UR7 ;  /* 0x0000000700127c82 */ /* 0x000fe20008000000 */
[----:B------:R-:W-:Y:S01]  /*1c40*/  UIADD3 UR6, UR6, 0x4, URZ ;  /* 0x0000000406067890 */ /* 0x000fe2000fffe03f */
[----:B------:R-:W-:Y:S01]  /*1c50*/  QGMMA.64x16x32.F32.E4M3.E4M3 R32, gdesc[UR16], R32, UP0 ;  /* 0x00200000102079f3 */ /* 0x000fe2000bf00820 */
[----:B------:R-:W-:Y:S01]  /*1c60*/  UMOV UR16, UR24 ;  /* 0x0000001800107c82 */ /* 0x000fe20008000000 */
[----:B------:R-:W-:Y:S01]  /*1c70*/  UMOV UR17, 0x40000040 ;  /* 0x4000004000117882 */ /* 0x000fe20000000000 */
[----:B------:R-:W-:Y:S01]  /*1c80*/  UIADD3 UR24, UR8, 0x402, URZ ;  /* 0x0000040208187890 */ /* 0x000fe2000fffe03f */
[----:B------:R-:W-:Y:S01]  /*1c90*/  QGMMA.64x16x32.F32.E4M3.E4M3 R24, gdesc[UR16], R24, UP0 ;  /* 0x00200000101879f3 */ /* 0x000fe2000bf00818 */
[----:B------:R-:W-:-:S02]  /*1ca0*/  UIADD3 UR16, UR8, 0x2, URZ ;  /* 0x0000000208107890 */ /* 0x000fc4000fffe03f */
[----:B------:R-:W-:Y:S01]  /*1cb0*/  UIADD3 UR18, UR7, 0x2, URZ ;  /* 0x0000000207127890 */ /* 0x000fe2000fffe03f */
[----:B------:R-:W-:Y:S01]  /*1cc0*/  UMOV UR17, 0x40000040 ;  /* 0x4000004000117882 */ /* 0x000fe20000000000 */
[----:B------:R-:W-:Y:S01]  /*1cd0*/  UMOV UR19, 0x40000040 ;  /* 0x4000004000137882 */ /* 0x000fe20000000000 */
[----:B------:R-:W-:-:S06]  /*1ce0*/  UISETP.NE.AND UP0, UPT, UR6, UR25, UPT ;  /* 0x000000190600728c */ /* 0x000fcc000bf05270 */
        /* <DEDUP_REMOVED lines=11> */
[----:B------:R-:W-:Y:S02]  /*1da0*/  UMOV UR17, 0x40000040 ;  /* 0x4000004000117882 */ /* 0x000fe40000000000 */
[----:B------:R-:W-:Y:S01]  /*1db0*/  QGMMA.64x16x32.F32.E4M3.E4M3 R24, gdesc[UR16], R24 ;  /* 0x00200000101879f3 */ /* 0x000fe20008700818 */
[----:B------:R-:W-:Y:S02]  /*1dc0*/  UIADD3 UR16, UR8, 0x6, URZ ;  /* 0x0000000608107890 */ /* 0x000fe4000fffe03f */
[----:B------:R-:W-:Y:S02]  /*1dd0*/  UIADD3 UR18, UR7, 0x6, URZ ;  /* 0x0000000607127890 */ /* 0x000fe4000fffe03f */
[----:B------:R-:W-:Y:S01]  /*1de0*/  UIADD3 UR8, UR8, 0x406, URZ ;  /* 0x0000040608087890 */ /* 0x000fe2000fffe03f */
[----:B------:R-:W-:Y:S01]  /*1df0*/  UMOV UR17, 0x40000040 ;  /* 0x4000004000117882 */ /* 0x000fe20000000000 */
[----:B------:R-:W-:Y:S01]  /*1e00*/  UMOV UR19, 0x40000040 ;  /* 0x4000004000137882 */ /* 0x000fe20000000000 */
[----:B------:R-:W-:-:S06]  /*1e10*/  USEL UR7, URZ, 0x1, UP0 ;  /* 0x000000013f077887 */ /* 0x000fcc0008000000 */
[----:B------:R-:W-:Y:S01]  /*1e20*/  ISETP.NE.AND P0, PT, RZ, UR7, PT ;  /* 0x00000007ff007c0c */ /* 0x000fe2000bf05270 */
[----:B------:R-:W-:Y:S01]  /*1e30*/  QGMMA.64x16x32.F32.E4M3.E4M3 R32, gdesc[UR16], R32 ;  /* 0x00200000102079f3 */ /* 0x000fe20008700820 */
[----:B------:R-:W-:Y:S01]  /*1e40*/  UMOV UR16, UR8 ;  /* 0x0000000800107c82 */ /* 0x000fe20008000000 */
[----:B------:R-:W-:Y:S02]  /*1e50*/  UMOV UR17, 0x40000040 ;  /* 0x4000004000117882 */ /* 0x000fe40000000000 */
[----:B------:R-:W-:Y:S03]  /*1e60*/  QGMMA.64x16x32.F32.E4M3.E4M3 R24, gdesc[UR16], R24, gsb0 ;  /* 0x00200000101879f3 */ /* 0x000fe60008000818 */
[----:B------:R-:W-:-:S05]  /*1e70*/  WARPGROUP.DEPBAR.LE gsb0, 0x1 ;  /* 0x00008000000079c5 */ /* 0x000fca0000010100 */
[----:B------:R-:W-:Y:S05]  /*1e80*/  @!P0 BRA `(.L_x_24) ;  /* 0x0000000000488947 */ /* 0x000fea0003800000 */
[----:B------:R-:W-:Y:S02]  /*1e90*/  WARPGROUP.DEPBAR.LE gsb0, 0x0 ;  /* 0x00008000000079c5 */ /* 0x000fe40000010000 */
[----:B------:R-:W-:-:S01]  /*1ea0*/  FADD R57, R32, R57 ;  /* 0x0000003920397221 */ /* 0x000fc20000000000 */
[----:B------:R-:W-:Y:S01]  /*1eb0*/  FADD R54, R33, R54 ;  /* 0x0000003621367221 */ /* 0x000fe20000000000 */
        /* <DEDUP_REMOVED lines=14> */
[----:B------:R-:W-:-:S06]  /*1fa0*/  UMOV UR6, URZ ;  /* 0x0000003f00067c82 */ /* 0x000fcc0008000000 */
.L_x_24:
[----:B------:R-:W-:Y:S05]  /*1fb0*/  @!P1 BRA `(.L_x_25) ;  /* 0x0000000000049947 */ /* 0x000fea0003800000 */
[----:B------:R-:W-:Y:S01]  /*1fc0*/  BPT.TRAP 0x1 ;  /* 0x000000040000795c */ /* 0x000fe20000300000 */
.L_x_25:
[----:B------:R-:W-:Y:S01]  /*1fd0*/  ULEA UR8, UR15, UR12, 0x3 ;  /* 0x0000000c0f087291 */ /* 0x000fe2000f8e183f */
[----:B------:R-:W-:-:S03]  /*1fe0*/  ISETP.GT.U32.AND P0, PT, R0, 0x1, PT ;  /* 0x000000010000780c */ /* 0x000fc60003f04070 */
[----:B------:R-:W-:-:S04]  /*1ff0*/  UIADD3 UR8, UR8, 0x30, URZ ;  /* 0x0000003008087890 */ /* 0x000fc8000fffe03f */
[----:B------:R-:W-:-:S09]  /*2000*/  UPRMT UR8, URZ, 0x654, UR8 ;  /* 0x000006543f087896 */ /* 0x000fd20008000008 */
[----:B------:R-:W-:Y:S01]  /*2010*/  SYNCS.ARRIVE.TRANS64.RED.A1T0 RZ, [UR8], RZ ;  /* 0x000000ffffff79a7 */ /* 0x000fe20008100408 */
[----:B------:R-:W-:Y:S05]  /*2020*/  @P0 BRA `(.L_x_26) ;  /* 0x0000000000040947 */ /* 0x000fea0003800000 */
[----:B------:R-:W-:Y:S01]  /*2030*/  BPT.TRAP 0x1 ;  /* 0x000000040000795c */ /* 0x000fe20000300000 */
.L_x_26:
[----:B------:R-:W-:Y:S01]  /*2040*/  UIADD3 UR14, UR14, 0x1, URZ ;  /* 0x000000010e0e7890 */ /* 0x000fe2000fffe03f */
[C---:B------:R-:W-:Y:S01]  /*2050*/  ISETP.GT.AND P0, PT, R2.reuse, 0x1, PT ;  /* 0x000000010200780c */ /* 0x040fe20003f04270 */
[----:B------:R-:W-:Y:S01]  /*2060*/  UIADD3 UR15, UR15, 0x1, URZ ;  /* 0x000000010f0f7890 */ /* 0x000fe2000fffe03f */
[----:B------:R-:W-:Y:S01]  /*2070*/  VIADD R2, R2, 0xffffffff ;  /* 0xffffffff02027836 */ /* 0x000fe20000000000 */
[----:B------:R-:W-:Y:S02]  /*2080*/  UISETP.NE.AND UP0, UPT, UR14, 0x6, UPT ;  /* 0x000000060e00788c */ /* 0x000fe4000bf05270 */
[----:B------:R-:W-:Y:S02]  /*2090*/  UISETP.NE.AND UP1, UPT, UR15, 0x6, UPT ;  /* 0x000000060f00788c */ /* 0x000fe4000bf25270 */
[----:B------:R-:W-:Y:S02]  /*20a0*/  USEL UR8, URZ, 0x1, UP0 ;  /* 0x000000013f087887 */ /* 0x000fe40008000000 */
[----:B------:R-:W-:-:S02]  /*20b0*/  USEL UR14, UR14, URZ, UP0 ;  /* 0x0000003f0e0e7287 */ /* 0x000fc40008000000 */
[----:B------:R-:W-:Y:S02]  /*20c0*/  USEL UR15, UR15, URZ, UP1 ;  /* 0x0000003f0f0f7287 */ /* 0x000fe40008800000 */
[----:B------:R-:W-:Y:S01]  /*20d0*/  LOP3.LUT R22, R22, UR8, RZ, 0x3c, !PT ;  /* 0x0000000816167c12 */ /* 0x000fe2000f8e3cff */
[----:B------:R-:W-:Y:S01]  /*20e0*/  UMOV UR8, 0x1 ;  /* 0x0000000100087882 */ /* 0x000fe20000000000 */
[----:B------:R-:W-:Y:S08]  /*20f0*/  @P0 BRA `(.L_x_27) ;  /* 0xfffffff8005c0947 */ /* 0x000ff0000383ffff */
.L_x_19:
[----:B------:R-:W-:Y:S01]  /*2100*/  UISETP.NE.AND UP0, UPT, UR6, URZ, UPT ;  /* 0x0000003f0600728c */ /* 0x000fe2000bf05270 */
[----:B01----:R-:W0:Y:S03]  /*2110*/  LDC R2, c[0x0][0x28c] ;  /* 0x0000a300ff027b82 */ /* 0x003e260000000800 */
[----:B------:R-:W-:-:S06]  /*2120*/  USEL UR6, URZ, 0x1, !UP0 ;  /* 0x000000013f067887 */ /* 0x000fcc000c000000 */
[----:B------:R-:W-:Y:S02]  /*2130*/  ISETP.NE.AND P0, PT, RZ, UR6, PT ;  /* 0x00000006ff007c0c */ /* 0x000fe4000bf05270 */
[----:B0-----:R-:W-:-:S11]  /*2140*/  ISETP.GE.AND P1, PT, R2, 0x1, PT ;  /* 0x000000010200780c */ /* 0x001fd60003f26270 */
[----:B------:R-:W-:Y:S05]  /*2150*/  @!P0 BRA `(.L_x_28) ;  /* 0x0000000000448947 */ /* 0x000fea0003800000 */
[----:B------:R-:W-:Y:S02]  /*2160*/  WARPGROUP.DEPBAR.LE gsb0, 0x0 ;  /* 0x00008000000079c5 */ /* 0x000fe40000010000 */
[----:B------:R-:W-:Y:S01]  /*2170*/  FADD R57, R32, R57 ;  /* 0x0000003920397221 */ /* 0x000fe20000000000 */
        /* <DEDUP_REMOVED lines=14> */
[----:B------:R-:W-:-:S07]  /*2260*/  FADD R40, R40, R31 ;  /* 0x0000001f28287221 */ /* 0x000fce0000000000 */
.L_x_28:
[----:B------:R-:W-:Y:S02]  /*2270*/  WARPGROUP.DEPBAR.LE gsb0, 0x0 ;  /* 0x00008000000079c5 */ /* 0x000fe40000010000 */
[----:B------:R-:W-:Y:S05]  /*2280*/  @!P1 BRA `(.L_x_29) ;  /* 0x0000000000389947 */ /* 0x000fea0003800000 */
[----:B------:R-:W-:-:S13]  /*2290*/  ISETP.NE.AND P0, PT, R56, 0x3, PT ;  /* 0x000000033800780c */ /* 0x000fda0003f05270 */
[----:B------:R-:W-:Y:S05]  /*22a0*/  @!P0 BRA `(.L_x_30) ;  /* 0x0000000000048947 */ /* 0x000fea0003800000 */
[----:B------:R-:W-:Y:S01]  /*22b0*/  BPT.TRAP 0x1 ;  /* 0x000000040000795c */ /* 0x000fe20000300000 */
.L_x_30:
[----:B------:R-:W-:Y:S01]  /*22c0*/  UIADD3 UR8, UR10, UR5, URZ ;  /* 0x000000050a087290 */ /* 0x000fe2000fffe03f */
[----:B------:R-:W-:-:S03]  /*22d0*/  ISETP.GT.U32.AND P0, PT, R0, 0x1, PT ;  /* 0x000000010000780c */ /* 0x000fc60003f04070 */
[----:B------:R-:W-:-:S04]  /*22e0*/  UIMAD.WIDE.U32 UR6, UR8, -0x55555555, URZ ;  /* 0xaaaaaaab080678a5 */ /* 0x000fc8000f8e003f */
[----:B------:R-:W-:-:S04]  /*22f0*/  USHF.R.U32.HI UR6, URZ, 0x2, UR7 ;  /* 0x000000023f067899 */ /* 0x000fc80008011607 */
[----:B------:R-:W-:-:S04]  /*2300*/  UIMAD UR8, UR6, -0x6, UR8 ;  /* 0xfffffffa060878a4 */ /* 0x000fc8000f8e0208 */
[----:B------:R-:W-:-:S04]  /*2310*/  ULEA UR8, UR8, UR12, 0x3 ;  /* 0x0000000c08087291 */ /* 0x000fc8000f8e183f */
[----:B------:R-:W-:-:S04]  /*2320*/  UIADD3 UR8, UR8, 0x30, URZ ;  /* 0x0000003008087890 */ /* 0x000fc8000fffe03f */
[----:B------:R-:W-:-:S09]  /*2330*/  UPRMT UR8, URZ, 0x654, UR8 ;  /* 0x000006543f087896 */ /* 0x000fd20008000008 */
[----:B------:R-:W-:Y:S01]  /*2340*/  SYNCS.ARRIVE.TRANS64.RED.A1T0 RZ, [UR8], RZ ;  /* 0x000000ffffff79a7 */ /* 0x000fe20008100408 */
[----:B------:R-:W-:Y:S05]  /*2350*/  @P0 BRA `(.L_x_29) ;  /* 0x0000000000040947 */ /* 0x000fea0003800000 */
[----:B------:R-:W-:Y:S01]  /*2360*/  BPT.TRAP 0x1 ;  /* 0x000000040000795c */ /* 0x000fe20000300000 */
.L_x_29:
[----:B------:R-:W-:Y:S01]  /*2370*/  IMAD.SHL.U32 R31, R11, 0x10, RZ ;  /* 0x000000100b1f7824 */ /* 0x000fe200078e00ff */
[----:B------:R-:W-:Y:S01]  /*2380*/  UIADD3 UR5, UR9, UR5, URZ ;  /* 0x0000000509057290 */ /* 0x000fe2000fffe03f */
[----:B------:R-:W-:Y:S01]  /*2390*/  SHF.R.S32.HI R33, RZ, 0x1f, R45 ;  /* 0x0000001fff217819 */ /* 0x000fe2000001142d */
[----:B------:R-:W-:Y:S01]  /*23a0*/  ULDC UR11, c[0x0][0x288] ;  /* 0x0000a200000b7ab9 */ /* 0x000fe20000000800 */
[----:B------:R-:W-:Y:S01]  /*23b0*/  IMAD.SHL.U32 R32, R23, 0x100, RZ ;  /* 0x0000010017207824 */ /* 0x000fe200078e00ff */
[C---:B------:R-:W-:Y:S01]  /*23c0*/  LOP3.LUT R26, R31.reuse, 0x6, R16, 0xf8, !PT ;  /* 0x000000061f1a7812 */ /* 0x040fe200078ef810 */
[----:B------:R-:W-:Y:S01]  /*23d0*/  ULDC.64 UR6, c[0x0][0x5d0] ;  /* 0x0001740000067ab9 */ /* 0x000fe20000000a00 */
[----:B------:R-:W-:Y:S01]  /*23e0*/  UISETP.GT.U32.AND UP0, UPT, UR5, 0x5, UPT ;  /* 0x000000050500788c */ /* 0x000fe2000bf04070 */
[----:B------:R-:W-:Y:S01]  /*23f0*/  ISETP.GE.AND P0, PT, R31, UR11, PT ;  /* 0x0000000b1f007c0c */ /* 0x000fe2000bf06270 */
[----:B------:R-:W-:Y:S01]  /*2400*/  IMAD R2, R33, UR6, RZ ;  /* 0x0000000621027c24 */ /* 0x000fe2000f8e02ff */
[----:B------:R-:W-:Y:S01]  /*2410*/  SHF.R.S32.HI R27, RZ, 0x1f, R26 ;  /* 0x0000001fff1b7819 */ /* 0x000fe2000001141a */
[----:B------:R-:W-:Y:S01]  /*2420*/  ULDC UR12, c[0x0][0x284] ;  /* 0x0000a100000c7ab9 */ /* 0x000fe20000000800 */
[----:B------:R-:W-:Y:S01]  /*2430*/  UISETP.LT.U32.AND UP0, UPT, UR9, 0x6, UP0 ;  /* 0x000000060900788c */ /* 0x000fe20008701070 */
[----:B------:R-:W-:Y:S01]  /*2440*/  ISETP.GE.OR P0, PT, R32, UR12, P0 ;  /* 0x0000000c20007c0c */ /* 0x000fe20008706670 */
[----:B------:R-:W-:Y:S01]  /*2450*/  UISETP.GE.U32.AND UP1, UPT, UR9, 0x6, UPT ;  /* 0x000000060900788c */ /* 0x000fe2000bf26070 */
[C---:B------:R-:W-:Y:S01]  /*2460*/  IMAD R11, R45.reuse, UR7, R2 ;  /* 0x000000072d0b7c24 */ /* 0x040fe2000f8e0202 */
[----:B------:R-:W-:Y:S01]  /*2470*/  USEL UR8, URZ, 0x1, !UP0 ;  /* 0x000000013f087887 */ /* 0x000fe2000c000000 */
[----:B------:R-:W-:Y:S01]  /*2480*/  IMAD.WIDE.U32 R2, R45, UR6, R26 ;  /* 0x000000062d027c25 */ /* 0x000fe2000f8e001a */
[----:B------:R-:W-:Y:S01]  /*2490*/  UIMAD.WIDE.U32 UR6, UR5, -0x55555555, URZ ;  /* 0xaaaaaaab050678a5 */ /* 0x000fe2000f8e003f */
[----:B------:R-:W-:-:S02]  /*24a0*/  ULDC.64 UR14, c[0x0][0x5c8] ;  /* 0x00017200000e7ab9 */ /* 0x000fc40000000a00 */
[----:B------:R-:W-:Y:S01]  /*24b0*/  IMAD.WIDE R22, R23, 0x100, R6 ;  /* 0x0000010017167825 */ /* 0x000fe200078e0206 */
[----:B------:R-:W-:Y:S02]  /*24c0*/  USHF.R.U32.HI UR6, URZ, 0x2, UR7 ;  /* 0x000000023f067899 */ /* 0x000fe40008011607 */
[----:B------:R-:W-:Y:S01]  /*24d0*/  ULOP3.LUT UR4, UR4, UR8, URZ, 0x3c, !UPT ;  /* 0x0000000804047292 */ /* 0x000fe2000f8e3c3f */
[----:B------:R-:W-:Y:S01]  /*24e0*/  IMAD R25, R23, UR14, RZ ;  /* 0x0000000e17197c24 */ /* 0x000fe2000f8e02ff */
[----:B------:R-:W-:Y:S01]  /*24f0*/  UIMAD UR5, UR6, -0x6, UR5 ;  /* 0xfffffffa060578a4 */ /* 0x000fe2000f8e0205 */
[----:B------:R-:W-:Y:S01]  /*2500*/  IMAD.IADD R3, R3, 0x1, R11 ;  /* 0x0000000103037824 */ /* 0x000fe200078e020b */
[----:B------:R-:W-:Y:S01]  /*2510*/  @UP1 ULOP3.LUT UR4, UR4, 0x1, UR6, 0x78, !UPT ;  /* 0x0000000104041892 */ /* 0x000fe2000f8e7806 */
[C---:B------:R-:W-:Y:S02]  /*2520*/  IMAD R25, R22.reuse, UR15, R25 ;  /* 0x0000000f16197c24 */ /* 0x040fe4000f8e0219 */
[----:B------:R-:W-:-:S04]  /*2530*/  IMAD.WIDE.U32 R2, R22, UR14, R2 ;  /* 0x0000000e16027c25 */ /* 0x000fc8000f8e0002 */
[----:B------:R-:W-:Y:S01]  /*2540*/  IMAD.MOV.U32 R30, RZ, RZ, -0x1 ;  /* 0xffffffffff1e7424 */ /* 0x000fe200078e00ff */
[----:B------:R-:W-:Y:S06]  /*2550*/  @P0 BRA `(.L_x_31) ;  /* 0x0000001400340947 */ /* 0x000fec0003800000 */
[----:B------:R-:W-:Y:S01]  /*2560*/  ULDC.64 UR6, c[0x0][0x5c0] ;  /* 0x0001700000067ab9 */ /* 0x000fe20000000a00 */
[----:B------:R-:W-:Y:S01]  /*2570*/  IMAD.IADD R3, R3, 0x1, R25 ;  /* 0x0000000103037824 */ /* 0x000fe200078e0219 */
[----:B------:R-:W-:Y:S01]  /*2580*/  IADD3 R24, P5, P6, R2, UR6, R19 ;  /* 0x0000000602187c10 */ /* 0x000fe2000febe013 */
[----:B------:R-:W-:Y:S01]  /*2590*/  BSSY B0, `(.L_x_31) ;  /* 0x0000149000007945 */ /* 0x000fe20003800000 */
[----:B------:R-:W-:Y:S01]  /*25a0*/  LEA R10, P0, R4, R2, 0x7 ;  /* 0x00000002040a7211 */ /* 0x000fe200078038ff */
[----:B------:R-:W-:Y:S01]  /*25b0*/  IMAD.IADD R38, R21, 0x1, -R32 ;  /* 0x0000000115267824 */ /* 0x000fe200078e0a20 */
[----:B------:R-:W-:Y:S01]  /*25c0*/  IADD3.X R25, R3, UR7, R5, P5, P6 ;  /* 0x0000000703197c10 */ /* 0x000fe2000afec405 */
[----:B------:R-:W-:Y:S01]  /*25d0*/  IMAD.IADD R39, R14, 0x1, -R31 ;  /* 0x000000010e277824 */ /* 0x000fe200078e0a1f */
[----:B---3-5:R-:W-:Y:S01]  /*25e0*/  FSETP.NEU.AND P5, PT, R13, RZ, PT ;  /* 0x000000ff0d00720b */ /* 0x028fe20003fad000 */
[----:B------:R-:W-:Y:S01]  /*25f0*/  IMAD.X R34, R3, 0x1, R18, P0 ;  /* 0x0000000103227824 */ /* 0x000fe200000e0612 */
[----:B------:R-:W-:-:S02]  /*2600*/  IADD3 R28, P4, R2, UR6, RZ ;  /* 0x00000006021c7c10 */ /* 0x000fc4000ff9e0ff */
[C---:B------:R-:W-:Y:S02]  /*2610*/  IADD3 R2, P2, R10.reuse, UR6, RZ ;  /* 0x000000060a027c10 */ /* 0x040fe4000ff5e0ff */
[----:B------:R-:W-:Y:S02]  /*2620*/  IADD3 R10, P0, P1, R10, UR6, R19 ;  /* 0x000000060a0a7c10 */ /* 0x000fe4000f91e013 */
[----:B------:R-:W-:Y:S02]  /*2630*/  IADD3.X R29, R3, UR7, RZ, P4, !PT ;  /* 0x00000007031d7c10 */ /* 0x000fe4000a7fe4ff */
[C---:B------:R-:W-:Y:S02]  /*2640*/  IADD3.X R3, R34.reuse, UR7, RZ, P2, !PT ;  /* 0x0000000722037c10 */ /* 0x040fe400097fe4ff */
[----:B------:R-:W-:Y:S01]  /*2650*/  IADD3.X R11, R34, UR7, R5, P0, P1 ;  /* 0x00000007220b7c10 */ /* 0x000fe200087e2405 */
[----:B------:R-:W-:Y:S06]  /*2660*/  @!P5 BRA `(.L_x_32) ;  /* 0x0000000c00dcd947 */ /* 0x000fec0003800000 */
[----:B------:R-:W-:Y:S01]  /*2670*/  ULDC.64 UR6, c[0x0][0x5b8] ;  /* 0x00016e0000067ab9 */ /* 0x000fe20000000a00 */
[----:B------:R-:W-:Y:S01]  /*2680*/  ISETP.GE.AND P0, PT, R38, 0x1, PT ;  /* 0x000000012600780c */ /* 0x000fe20003f06270 */
[----:B------:R-:W-:Y:S01]  /*2690*/  IMAD R32, R33, UR6, RZ ;  /* 0x0000000621207c24 */ /* 0x000fe2000f8e02ff */
[----:B------:R-:W-:Y:S01]  /*26a0*/  ULDC.64 UR14, c[0x0][0x5a8] ;  /* 0x00016a00000e7ab9 */ /* 0x000fe20000000a00 */
[----:B------:R-:W-:Y:S01]  /*26b0*/  IMAD.WIDE.U32 R26, R45, UR6, R26 ;  /* 0x000000062d1a7c25 */ /* 0x000fe2000f8e001a */
[----:B------:R-:W-:Y:S01]  /*26c0*/  ISETP.LT.OR P4, PT, R39, 0x1, !P0 ;  /* 0x000000012700780c */ /* 0x000fe20004781670 */
[----:B------:R-:W-:Y:S02]  /*26d0*/  BSSY B1, `(.L_x_33) ;  /* 0x000000c000017945 */ /* 0x000fe40003800000 */
[----:B------:R-:W-:Y:S01]  /*26e0*/  IMAD R45, R45, UR7, R32 ;  /* 0x000000072d2d7c24 */ /* 0x000fe2000f8e0220 */
[----:B------:R-:W-:Y:S02]  /*26f0*/  ULDC.64 UR6, c[0x0][0x5b0] ;  /* 0x00016c0000067ab9 */ /* 0x000fe40000000a00 */
[----:B------:R-:W-:-:S02]  /*2700*/  IMAD R31, R23, UR6, RZ ;  /* 0x00000006171f7c24 */ /* 0x000fc4000f8e02ff */
[----:B------:R-:W-:Y:S02]  /*2710*/  IMAD.IADD R27, R27, 0x1, R45 ;  /* 0x000000011b1b7824 */ /* 0x000fe400078e022d */
[C---:B------:R-:W-:Y:S02]  /*2720*/  IMAD R31, R22.reuse, UR7, R31 ;  /* 0x00000007161f7c24 */ /* 0x040fe4000f8e021f */
[----:B------:R-:W-:-:S03]  /*2730*/  IMAD.WIDE.U32 R32, R22, UR6, R26 ;  /* 0x0000000616207c25 */ /* 0x000fc6000f8e001a */
[----:B------:R-:W-:-:S04]  /*2740*/  IADD3 R34, P1, R32, UR14, RZ ;  /* 0x0000000e20227c10 */ /* 0x000fc8000ff3e0ff */
[--C-:B------:R-:W-:Y:S02]  /*2750*/  IADD3.X R35, R33, UR15, R31.reuse, P1, !PT ;  /* 0x0000000f21237c10 */ /* 0x100fe40008ffe41f */
[----:B------:R-:W-:Y:S01]  /*2760*/  PRMT R31, RZ, 0x7610, R31 ;  /* 0x00007610ff1f7816 */ /* 0x000fe2000000001f */
[----:B------:R-:W-:Y:S06]  /*2770*/  @P4 BRA `(.L_x_34) ;  /* 0x0000000000044947 */ /* 0x000fec0003800000 */
[----:B------:R0:W5:Y:S02]  /*2780*/  LDG.E.U8 R31, desc[UR22][R34.64] ;  /* 0x00000016221f7981 */ /* 0x000164000c1e1100 */
.L_x_34:
[----:B------:R-:W-:Y:S05]  /*2790*/  BSYNC B1 ;  /* 0x0000000000017941 */ /* 0x000fea0003800000 */
.L_x_33:
[----:B-----5:R-:W-:Y:S01]  /*27a0*/  LOP3.LUT R31, R31, 0xff, RZ, 0xc0, !PT ;  /* 0x000000ff1f1f7812 */ /* 0x020fe200078ec0ff */
[----:B------:R-:W-:Y:S01]  /*27b0*/  BSSY B1, `(.L_x_35) ;  /* 0x000000b000017945 */ /* 0x000fe20003800000 */
[----:B------:R-:W-:Y:S02]  /*27c0*/  ISETP.LT.OR P2, PT, R39, 0x2, !P0 ;  /* 0x000000022700780c */ /* 0x000fe40004741670 */
[----:B------:R-:W-:-:S05]  /*27d0*/  F2FP.F16.E4M3.UNPACK_B R31, R31 ;  /* 0x0000001fff1f723e */ /* 0x000fca00020006ff */
[----:B------:R-:W-:Y:S01]  /*27e0*/  HADD2.F32 R32, -RZ, R31.H0_H0 ;  /* 0x2000001fff207230 */ /* 0x000fe20000004100 */
[----:B------:R-:W-:-:S04]  /*27f0*/  PRMT R31, RZ, 0x7610, R31 ;  /* 0x00007610ff1f7816 */ /* 0x000fc8000000001f */
[----:B------:R-:W-:-:S04]  /*2800*/  FMUL R32, R32, R13 ;  /* 0x0000000d20207220 */ /* 0x000fc80000400000 */
[----:B--2---:R-:W-:-:S05]  /*2810*/  FFMA R32, R57, R12, R32 ;  /* 0x0000000c39207223 */ /* 0x004fca0000000020 */
[----:B------:R-:W-:-:S05]  /*2820*/  F2FP.SATFINITE.E4M3.F32.PACK_AB_MERGE_C R33, RZ, R32, RZ ;  /* 0x00000020ff21723e */ /* 0x000fca00048070ff */
[----:B------:R1:W-:Y:S01]  /*2830*/  @!P4 STG.E.U8 desc[UR22][R28.64], R33 ;  /* 0x000000211c00c986 */ /* 0x0003e2000c101116 */
[----:B------:R-:W-:Y:S05]  /*2840*/  @P2 BRA `(.L_x_36) ;  /* 0x0000000000042947 */ /* 0x000fea0003800000 */
[----:B------:R2:W5:Y:S02]  /*2850*/  LDG.E.U8 R31, desc[UR22][R34.64+0x1] ;  /* 0x00000116221f7981 */ /* 0x000564000c1e1100 */
.L_x_36:
[----:B------:R-:W-:Y:S05]  /*2860*/  BSYNC B1 ;  /* 0x0000000000017941 */ /* 0x000fea0003800000 */
.L_x_35:
[----:B-----5:R-:W-:Y:S01]  /*2870*/  LOP3.LUT R31, R31, 0xff, RZ, 0xc0, !PT ;  /* 0x000000ff1f1f7812 */ /* 0x020fe200078ec0ff */
[----:B------:R-:W-:Y:S01]  /*2880*/  BSSY B1, `(.L_x_37) ;  /* 0x0000013000017945 */ /* 0x000fe20003800000 */
[----:B------:R-:W-:Y:S02]  /*2890*/  IADD3 R37, P1, R22, 0x8, RZ ;  /* 0x0000000816257810 */ /* 0x000fe40007f3e0ff */
[----:B------:R-:W-:-:S03]  /*28a0*/  F2FP.F16.E4M3.UNPACK_B R31, R31 ;  /* 0x0000001fff1f723e */ /* 0x000fc600020006ff */
[----:B-1----:R-:W-:Y:S01]  /*28b0*/  IMAD.X R33, RZ, RZ, R23, P1 ;  /* 0x000000ffff217224 */ /* 0x002fe200008e0617 */
[----:B------:R-:W-:Y:S01]  /*28c0*/  ISETP.GE.AND P1, PT, R38, 0x9, PT ;  /* 0x000000092600780c */ /* 0x000fe20003f26270 */
[----:B------:R-:W-:Y:S02]  /*28d0*/  HADD2.F32 R32, -RZ, R31.H0_H0 ;  /* 0x2000001fff207230 */ /* 0x000fe40000004100 */
[----:B------:R-:W-:Y:S01]  /*28e0*/  IMAD R36, R33, UR6, RZ ;  /* 0x0000000621247c24 */ /* 0x000fe2000f8e02ff */
[----:B------:R-:W-:Y:S02]  /*28f0*/  ISETP.LT.OR P5, PT, R39, 0x1, !P1 ;  /* 0x000000012700780c */ /* 0x000fe40004fa1670 */
[----:B------:R-:W-:Y:S01]  /*2900*/  FMUL R31, R32, R13 ;  /* 0x0000000d201f7220 */ /* 0x000fe20000400000 */
[----:B------:R-:W-:-:S04]  /*2910*/  IMAD.WIDE.U32 R32, R37, UR6, R26 ;  /* 0x0000000625207c25 */ /* 0x000fc8000f8e001a */
[----:B------:R-:W-:Y:S01]  /*2920*/  FFMA R31, R54, R12, R31 ;  /* 0x0000000c361f7223 */ /* 0x000fe2000000001f */
[----:B------:R-:W-:Y:S01]  /*2930*/  IMAD R37, R37, UR7, R36 ;  /* 0x0000000725257c24 */ /* 0x000fe2000f8e0224 */
[----:B------:R-:W-:-:S03]  /*2940*/  IADD3 R32, P4, R32, UR14, RZ ;  /* 0x0000000e20207c10 */ /* 0x000fc6000ff9e0ff */
[----:B------:R-:W-:Y:S02]  /*2950*/  F2FP.SATFINITE.E4M3.F32.PACK_AB_MERGE_C R45, RZ, R31, RZ ;  /* 0x0000001fff2d723e */ /* 0x000fe400048070ff */
[----:B------:R-:W-:Y:S02]  /*2960*/  IADD3.X R33, R33, UR15, R37, P4, !PT ;  /* 0x0000000f21217c10 */ /* 0x000fe4000a7fe425 */
[----:B------:R-:W-:Y:S01]  /*2970*/  PRMT R31, RZ, 0x7610, R31 ;  /* 0x00007610ff1f7816 */ /* 0x000fe2000000001f */
[----:B------:R1:W-:Y:S01]  /*2980*/  @!P2 STG.E.U8 desc[UR22][R28.64+0x1], R45 ;  /* 0x0000012d1c00a986 */ /* 0x0003e2000c101116 */
[----:B------:R-:W-:Y:S05]  /*2990*/  @P5 BRA `(.L_x_38) ;  /* 0x0000000000045947 */ /* 0x000fea0003800000 */
[----:B------:R3:W5:Y:S02]  /*29a0*/  LDG.E.U8 R31, desc[UR22][R32.64] ;  /* 0x00000016201f7981 */ /* 0x000764000c1e1100 */
.L_x_38:
[----:B------:R-:W-:Y:S05]  /*29b0*/  BSYNC B1 ;  /* 0x0000000000017941 */ /* 0x000fea0003800000 */
.L_x_37:
[----:B-----5:R-:W-:Y:S01]  /*29c0*/  LOP3.LUT R31, R31, 0xff, RZ, 0xc0, !PT ;  /* 0x000000ff1f1f7812 */ /* 0x020fe200078ec0ff */
[----:B------:R-:W-:Y:S01]  /*29d0*/  BSSY B1, `(.L_x_39) ;  /* 0x000000b000017945 */ /* 0x000fe20003800000 */
[----:B------:R-:W-:Y:S02]  /*29e0*/  ISETP.LT.OR P2, PT, R39, 0x2, !P1 ;  /* 0x000000022700780c */ /* 0x000fe40004f41670 */
[----:B------:R-:W-:-:S05]  /*29f0*/  F2FP.F16.E4M3.UNPACK_B R31, R31 ;  /* 0x0000001fff1f723e */ /* 0x000fca00020006ff */
[----:B------:R-:W-:Y:S01]  /*2a00*/  HADD2.F32 R36, -RZ, R31.H0_H0 ;  /* 0x2000001fff247230 */ /* 0x000fe20000004100 */
[----:B------:R-:W-:-:S04]  /*2a10*/  PRMT R31, RZ, 0x7610, R31 ;  /* 0x00007610ff1f7816 */ /* 0x000fc8000000001f */
[----:B------:R-:W-:-:S04]  /*2a20*/  FMUL R36, R36, R13 ;  /* 0x0000000d24247220 */ /* 0x000fc80000400000 */
[----:B------:R-:W-:-:S05]  /*2a30*/  FFMA R36, R55, R12, R36 ;  /* 0x0000000c37247223 */ /* 0x000fca0000000024 */
[----:B------:R-:W-:-:S05]  /*2a40*/  F2FP.SATFINITE.E4M3.F32.PACK_AB_MERGE_C R37, RZ, R36, RZ ;  /* 0x00000024ff25723e */ /* 0x000fca00048070ff */
[----:B------:R4:W-:Y:S01]  /*2a50*/  @!P5 STG.E.U8 desc[UR22][R24.64], R37 ;  /* 0x000000251800d986 */ /* 0x0009e2000c101116 */
[----:B------:R-:W-:Y:S05]  /*2a60*/  @P2 BRA `(.L_x_40) ;  /* 0x0000000000042947 */ /* 0x000fea0003800000 */
[----:B------:R0:W5:Y:S02]  /*2a70*/  LDG.E.U8 R31, desc[UR22][R32.64+0x1] ;  /* 0x00000116201f7981 */ /* 0x000164000c1e1100 */
.L_x_40:
[----:B------:R-:W-:Y:S05]  /*2a80*/  BSYNC B1 ;  /* 0x0000000000017941 */ /* 0x000fea0003800000 */
.L_x_39:
[----:B-----5:R-:W-:Y:S01]  /*2a90*/  LOP3.LUT R31, R31, 0xff, RZ, 0xc0, !PT ;  /* 0x000000ff1f1f7812 */ /* 0x020fe200078ec0ff */
[----:B------:R-:W-:Y:S01]  /*2aa0*/  BSSY B1, `(.L_x_41) ;  /* 0x000000b000017945 */ /* 0x000fe20003800000 */
[----:B------:R-:W-:Y:S02]  /*2ab0*/  ISETP.LT.OR P4, PT, R39, 0x9, !P0 ;  /* 0x000000092700780c */ /* 0x000fe40004781670 */
[----:B------:R-:W-:-:S05]  /*2ac0*/  F2FP.F16.E4M3.UNPACK_B R31, R31 ;  /* 0x0000001fff1f723e */ /* 0x000fca00020006ff */
[----:B------:R-:W-:-:S05]  /*2ad0*/  HADD2.F32 R36, -RZ, R31.H0_H0 ;  /* 0x2000001fff247230 */ /* 0x000fca0000004100 */
[----:B------:R-:W-:-:S04]  /*2ae0*/  FMUL R31, R36, R13 ;  /* 0x0000000d241f7220 */ /* 0x000fc80000400000 */
[----:B------:R-:W-:-:S05]  /*2af0*/  FFMA R31, R52, R12, R31 ;  /* 0x0000000c341f7223 */ /* 0x000fca000000001f */
[----:B----4-:R-:W-:Y:S02]  /*2b00*/  F2FP.SATFINITE.E4M3.F32.PACK_AB_MERGE_C R37, RZ, R31, RZ ;  /* 0x0000001fff25723e */ /* 0x010fe400048070ff */
[----:B------:R-:W-:-:S03]  /*2b10*/  PRMT R31, RZ, 0x7610, R31 ;  /* 0x00007610ff1f7816 */ /* 0x000fc6000000001f */
[----:B------:R4:W-:Y:S01]  /*2b20*/  @!P2 STG.E.U8 desc[UR22][R24.64+0x1], R37 ;  /* 0x000001251800a986 */ /* 0x0009e2000c101116 */
[----:B------:R-:W-:Y:S05]  /*2b30*/  @P4 BRA `(.L_x_42) ;  /* 0x0000000000044947 */ /* 0x000fea0003800000 */
[----:B------:R0:W5:Y:S02]  /*2b40*/  LDG.E.U8 R31, desc[UR22][R34.64+0x8] ;  /* 0x00000816221f7981 */ /* 0x000164000c1e1100 */
.L_x_42:
[----:B------:R-:W-:Y:S05]  /*2b50*/  BSYNC B1 ;  /* 0x0000000000017941 */ /* 0x000fea0003800000 */
.L_x_41:
        /* <DEDUP_REMOVED lines=8> */
[----:B----4-:R-:W-:-:S05]  /*2be0*/  F2FP.SATFINITE.E4M3.F32.PACK_AB_MERGE_C R37, RZ, R36, RZ ;  /* 0x00000024ff25723e */ /* 0x010fca00048070ff */
[----:B------:R4:W-:Y:S01]  /*2bf0*/  @!P4 STG.E.U8 desc[UR22][R28.64+0x8], R37 ;  /* 0x000008251c00c986 */ /* 0x0009e2000c101116 */
[----:B------:R-:W-:Y:S05]  /*2c00*/  @P0 BRA `(.L_x_44) ;  /* 0x0000000000040947 */ /* 0x000fea0003800000 */
[----:B------:R0:W5:Y:S02]  /*2c10*/  LDG.E.U8 R31, desc[UR22][R34.64+0x9] ;  /* 0x00000916221f7981 */ /* 0x000164000c1e1100 */
.L_x_44:
[----:B------:R-:W-:Y:S05]  /*2c20*/  BSYNC B1 ;  /* 0x0000000000017941 */ /* 0x000fea0003800000 */
.L_x_43:
[----:B-----5:R-:W-:Y:S01]  /*2c30*/  LOP3.LUT R31, R31, 0xff, RZ, 0xc0, !PT ;  /* 0x000000ff1f1f7812 */ /* 0x020fe200078ec0ff */
[----:B------:R-:W-:Y:S01]  /*2c40*/  BSSY B1, `(.L_x_45) ;  /* 0x000000b000017945 */ /* 0x000fe20003800000 */
[----:B------:R-:W-:Y:S02]  /*2c50*/  ISETP.LT.OR P2, PT, R39, 0x9, !P1 ;  /* 0x000000092700780c */ /* 0x000fe40004f41670 */
[----:B------:R-:W-:-:S05]  /*2c60*/  F2FP.F16.E4M3.UNPACK_B R31, R31 ;  /* 0x0000001fff1f723e */ /* 0x000fca00020006ff */
[----:B0-2---:R-:W-:-:S05]  /*2c70*/  HADD2.F32 R34, -RZ, R31.H0_H0 ;  /* 0x2000001fff227230 */ /* 0x005fca0000004100 */
[----:B------:R-:W-:-:S04]  /*2c80*/  FMUL R31, R34, R13 ;  /* 0x0000000d221f7220 */ /* 0x000fc80000400000 */
[----:B------:R-:W-:-:S05]  /*2c90*/  FFMA R31, R50, R12, R31 ;  /* 0x0000000c321f7223 */ /* 0x000fca000000001f */
[----:B------:R-:W-:Y:S02]  /*2ca0*/  F2FP.SATFINITE.E4M3.F32.PACK_AB_MERGE_C R35, RZ, R31, RZ ;  /* 0x0000001fff23723e */ /* 0x000fe400048070ff */
[----:B------:R-:W-:-:S03]  /*2cb0*/  PRMT R31, RZ, 0x7610, R31 ;  /* 0x00007610ff1f7816 */ /* 0x000fc6000000001f */
[----:B------:R0:W-:Y:S01]  /*2cc0*/  @!P0 STG.E.U8 desc[UR22][R28.64+0x9], R35 ;  /* 0x000009231c008986 */ /* 0x0001e2000c101116 */
[----:B------:R-:W-:Y:S05]  /*2cd0*/  @P2 BRA `(.L_x_46) ;  /* 0x0000000000042947 */ /* 0x000fea0003800000 */
[----:B------:R2:W5:Y:S02]  /*2ce0*/  LDG.E.U8 R31, desc[UR22][R32.64+0x8] ;  /* 0x00000816201f7981 */ /* 0x000564000c1e1100 */
.L_x_46:
[----:B------:R-:W-:Y:S05]  /*2cf0*/  BSYNC B1 ;  /* 0x0000000000017941 */ /* 0x000fea0003800000 */
.L_x_45:
[----:B-----5:R-:W-:Y:S01]  /*2d00*/  LOP3.LUT R31, R31, 0xff, RZ, 0xc0, !PT ;  /* 0x000000ff1f1f7812 */ /* 0x020fe200078ec0ff */
[----:B------:R-:W-:Y:S01]  /*2d10*/  BSSY B1, `(.L_x_47) ;  /* 0x000000b000017945 */ /* 0x000fe20003800000 */
[----:B------:R-:W-:Y:S02]  /*2d20*/  ISETP.LT.OR P1, PT, R39, 0xa, !P1 ;  /* 0x0000000a2700780c */ /* 0x000fe40004f21670 */
[----:B------:R-:W-:-:S05]  /*2d30*/  F2FP.F16.E4M3.UNPACK_B R31, R31 ;  /* 0x0000001fff1f723e */ /* 0x000fca00020006ff */
[----:B01--4-:R-:W-:-:S05]  /*2d40*/  HADD2.F32 R28, -RZ, R31.H0_H0 ;  /* 0x2000001fff1c7230 */ /* 0x013fca0000004100 */
[----:B------:R-:W-:-:S04]  /*2d50*/  FMUL R28, R28, R13 ;  /* 0x0000000d1c1c7220 */ /* 0x000fc80000400000 */
[----:B------:R-:W-:-:S05]  /*2d60*/  FFMA R28, R51, R12, R28 ;  /* 0x0000000c331c7223 */ /* 0x000fca000000001c */
[----:B------:R-:W-:Y:S02]  /*2d70*/  F2FP.SATFINITE.E4M3.F32.PACK_AB_MERGE_C R29, RZ, R28, RZ ;  /* 0x0000001cff1d723e */ /* 0x000fe400048070ff */
[----:B------:R-:W-:-:S03]  /*2d80*/  PRMT R28, RZ, 0x7610, R28 ;  /* 0x00007610ff1c7816 */ /* 0x000fc6000000001c */
[----:B------:R0:W-:Y:S01]  /*2d90*/  @!P2 STG.E.U8 desc[UR22][R24.64+0x8], R29 ;  /* 0x0000081d1800a986 */ /* 0x0001e2000c101116 */
[----:B------:R-:W-:Y:S05]  /*2da0*/  @P1 BRA `(.L_x_48) ;  /* 0x0000000000041947 */ /* 0x000fea0003800000 */
[----:B------:R1:W5:Y:S02]  /*2db0*/  LDG.E.U8 R28, desc[UR22][R32.64+0x9] ;  /* 0x00000916201c7981 */ /* 0x000364000c1e1100 */
.L_x_48:
[----:B------:R-:W-:Y:S05]  /*2dc0*/  BSYNC B1 ;  /* 0x0000000000017941 */ /* 0x000fea0003800000 */
.L_x_47:
[----:B-----5:R-:W-:Y:S01]  /*2dd0*/  LOP3.LUT R28, R28, 0xff, RZ, 0xc0, !PT ;  /* 0x000000ff1c1c7812 */ /* 0x020fe200078ec0ff */
[----:B------:R-:W-:Y:S01]  /*2de0*/  BSSY B1, `(.L_x_49) ;  /* 0x0000013000017945 */ /* 0x000fe20003800000 */
[----:B-123--:R-:W-:Y:S02]  /*2df0*/  IADD3 R33, P0, R22, 0x80, RZ ;  /* 0x0000008016217810 */ /* 0x00efe40007f1e0ff */
[----:B------:R-:W-:-:S03]  /*2e00*/  F2FP.F16.E4M3.UNPACK_B R28, R28 ;  /* 0x0000001cff1c723e */ /* 0x000fc600020006ff */
[----:B0-----:R-:W-:Y:S01]  /*2e10*/  IMAD.X R29, RZ, RZ, R23, P0 ;  /* 0x000000ffff1d7224 */ /* 0x001fe200000e0617 */
        /* <DEDUP_REMOVED lines=15> */
.L_x_50:
[----:B------:R-:W-:Y:S05]  /*2f10*/  BSYNC B1 ;  /* 0x0000000000017941 */ /* 0x000fea0003800000 */
.L_x_49:
[----:B-----5:R-:W-:Y:S01]  /*2f20*/  LOP3.LUT R31, R31, 0xff, RZ, 0xc0, !PT ;  /* 0x000000ff1f1f7812 */ /* 0x020fe200078ec0ff */
[----:B------:R-:W-:Y:S01]  /*2f30*/  BSSY B1, `(.L_x_51) ;  /* 0x000000b000017945 */ /* 0x000fe20003800000 */
[----:B------:R-:W-:Y:S02]  /*2f40*/  ISETP.LT.OR P2, PT, R39, 0x2, !P0 ;  /* 0x000000022700780c */ /* 0x000fe40004741670 */
[----:B------:R-:W-:-:S05]  /*2f50*/  F2FP.F16.E4M3.UNPACK_B R31, R31 ;  /* 0x0000001fff1f723e */ /* 0x000fca00020006ff */
[----:B0-----:R-:W-:-:S05]  /*2f60*/  HADD2.F32 R24, -RZ, R31.H0_H0 ;  /* 0x2000001fff187230 */ /* 0x001fca0000004100 */
[----:B------:R-:W-:-:S04]  /*2f70*/  FMUL R24, R24, R13 ;  /* 0x0000000d18187220 */ /* 0x000fc80000400000 */
[----:B------:R-:W-:-:S05]  /*2f80*/  FFMA R24, R49, R12, R24 ;  /* 0x0000000c31187223 */ /* 0x000fca0000000018 */
[----:B------:R-:W-:Y:S02]  /*2f90*/  F2FP.SATFINITE.E4M3.F32.PACK_AB_MERGE_C R25, RZ, R24, RZ ;  /* 0x00000018ff19723e */ /* 0x000fe400048070ff */
[----:B------:R-:W-:-:S03]  /*2fa0*/  PRMT R24, RZ, 0x7610, R24 ;  /* 0x00007610ff187816 */ /* 0x000fc60000000018 */
[----:B------:R0:W-:Y:S01]  /*2fb0*/  @!P4 STG.E.U8 desc[UR22][R2.64], R25 ;  /* 0x000000190200c986 */ /* 0x0001e2000c101116 */
[----:B------:R-:W-:Y:S05]  /*2fc0*/  @P2 BRA `(.L_x_52) ;  /* 0x0000000000042947 */ /* 0x000fea0003800000 */
[----:B------:R2:W5:Y:S02]  /*2fd0*/  LDG.E.U8 R24, desc[UR22][R28.64+0x1] ;  /* 0x000001161c187981 */ /* 0x000564000c1e1100 */
.L_x_52:
[----:B------:R-:W-:Y:S05]  /*2fe0*/  BSYNC B1 ;  /* 0x0000000000017941 */ /* 0x000fea0003800000 */
.L_x_51:
[----:B-----5:R-:W-:Y:S01]  /*2ff0*/  LOP3.LUT R24, R24, 0xff, RZ, 0xc0, !PT ;  /* 0x000000ff18187812 */ /* 0x020fe200078ec0ff */
[----:B------:R-:W-:Y:S01]  /*3000*/  BSSY B1, `(.L_x_53) ;  /* 0x0000013000017945 */ /* 0x000fe20003800000 */
[----:B0-----:R-:W-:Y:S02]  /*3010*/  IADD3 R25, P1, R22, 0x88, RZ ;  /* 0x0000008816197810 */ /* 0x001fe40007f3e0ff */
[----:B------:R-:W-:-:S03]  /*3020*/  F2FP.F16.E4M3.UNPACK_B R24, R24 ;  /* 0x00000018ff18723e */ /* 0x000fc600020006ff */
[----:B------:R-:W-:Y:S01]  /*3030*/  IMAD.X R22, RZ, RZ, R23, P1 ;  /* 0x000000ffff167224 */ /* 0x000fe200008e0617 */
[----:B------:R-:W-:Y:S01]  /*3040*/  ISETP.GE.AND P1, PT, R38, 0x89, PT ;  /* 0x000000892600780c */ /* 0x000fe20003f26270 */
[----:B------:R-:W-:Y:S02]  /*3050*/  HADD2.F32 R24, -RZ, R24.H0_H0 ;  /* 0x20000018ff187230 */ /* 0x000fe40000004100 */
[----:B------:R-:W-:Y:S01]  /*3060*/  IMAD R22, R22, UR6, RZ ;  /* 0x0000000616167c24 */ /* 0x000fe2000f8e02ff */
[----:B------:R-:W-:Y:S01]  /*3070*/  ISETP.LT.OR P5, PT, R39, 0x1, !P1 ;  /* 0x000000012700780c */ /* 0x000fe20004fa1670 */
[----:B------:R-:W-:-:S04]  /*3080*/  IMAD.WIDE.U32 R26, R25, UR6, R26 ;  /* 0x00000006191a7c25 */ /* 0x000fc8000f8e001a */
[----:B------:R-:W-:Y:S01]  /*3090*/  FMUL R23, R24, R13 ;  /* 0x0000000d18177220 */ /* 0x000fe20000400000 */
[----:B------:R-:W-:Y:S01]  /*30a0*/  PRMT R24, RZ, 0x7610, R24 ;  /* 0x00007610ff187816 */ /* 0x000fe20000000018 */
[----:B------:R-:W-:Y:S02]  /*30b0*/  IMAD R25, R25, UR7, R22 ;  /* 0x0000000719197c24 */ /* 0x000fe4000f8e0216 */
[----:B------:R-:W-:Y:S01]  /*30c0*/  FFMA R23, R46, R12, R23 ;  /* 0x0000000c2e177223 */ /* 0x000fe20000000017 */
[----:B------:R-:W-:-:S04]  /*30d0*/  IADD3 R22, P4, R26, UR14, RZ ;  /* 0x0000000e1a167c10 */ /* 0x000fc8000ff9e0ff */
[----:B------:R-:W-:Y:S02]  /*30e0*/  F2FP.SATFINITE.E4M3.F32.PACK_AB_MERGE_C R31, RZ, R23, RZ ;  /* 0x00000017ff1f723e */ /* 0x000fe400048070ff */
[----:B------:R-:W-:-:S03]  /*30f0*/  IADD3.X R23, R27, UR15, R25, P4, !PT ;  /* 0x0000000f1b177c10 */ /* 0x000fc6000a7fe419 */
[----:B------:R0:W-:Y:S01]  /*3100*/  @!P2 STG.E.U8 desc[UR22][R2.64+0x1], R31 ;  /* 0x0000011f0200a986 */ /* 0x0001e2000c101116 */
[----:B------:R-:W-:Y:S05]  /*3110*/  @P5 BRA `(.L_x_54) ;  /* 0x0000000000045947 */ /* 0x000fea0003800000 */
[----:B------:R3:W5:Y:S02]  /*3120*/  LDG.E.U8 R24, desc[UR22][R22.64] ;  /* 0x0000001616187981 */ /* 0x000764000c1e1100 */
.L_x_54:
[----:B------:R-:W-:Y:S05]  /*3130*/  BSYNC B1 ;  /* 0x0000000000017941 */ /* 0x000fea0003800000 */
.L_x_53:
[----:B-----5:R-:W-:Y:S01]  /*3140*/  LOP3.LUT R24, R24, 0xff, RZ, 0xc0, !PT ;  /* 0x000000ff18187812 */ /* 0x020fe200078ec0ff */
[----:B------:R-:W-:Y:S01]  /*3150*/  BSSY B1, `(.L_x_55) ;  /* 0x000000b000017945 */ /* 0x000fe20003800000 */
[----:B------:R-:W-:Y:S02]  /*3160*/  ISETP.LT.OR P2, PT, R39, 0x2, !P1 ;  /* 0x000000022700780c */ /* 0x000fe40004f41670 */
[----:B------:R-:W-:-:S05]  /*3170*/  F2FP.F16.E4M3.UNPACK_B R24, R24 ;  /* 0x00000018ff18723e */ /* 0x000fca00020006ff */
[----:B------:R-:W-:-:S05]  /*3180*/  HADD2.F32 R24, -RZ, R24.H0_H0 ;  /* 0x20000018ff187230 */ /* 0x000fca0000004100 */
[----:B------:R-:W-:-:S04]  /*3190*/  FMUL R24, R24, R13 ;  /* 0x0000000d18187220 */ /* 0x000fc80000400000 */
[----:B------:R-:W-:-:S05]  /*31a0*/  FFMA R24, R47, R12, R24 ;  /* 0x0000000c2f187223 */ /* 0x000fca0000000018 */
[----:B------:R-:W-:Y:S02]  /*31b0*/  F2FP.SATFINITE.E4M3.F32.PACK_AB_MERGE_C R25, RZ, R24, RZ ;  /* 0x00000018ff19723e */ /* 0x000fe400048070ff */
[----:B------:R-:W-:-:S03]  /*31c0*/  PRMT R24, RZ, 0x7610, R24 ;  /* 0x00007610ff187816 */ /* 0x000fc60000000018 */
[----:B------:R4:W-:Y:S01]  /*31d0*/  @!P5 STG.E.U8 desc[UR22][R10.64], R25 ;  /* 0x000000190a00d986 */ /* 0x0009e2000c101116 */
[----:B------:R-:W-:Y:S05]  /*31e0*/  @P2 BRA `(.L_x_56) ;  /* 0x0000000000042947 */ /* 0x000fea0003800000 */
[----:B------:R0:W5:Y:S02]  /*31f0*/  LDG.E.U8 R24, desc[UR22][R22.64+0x1] ;  /* 0x0000011616187981 */ /* 0x000164000c1e1100 */
.L_x_56:
[----:B------:R-:W-:Y:S05]  /*3200*/  BSYNC B1 ;  /* 0x0000000000017941 */ /* 0x000fea0003800000 */
.L_x_55:
[----:B-----5:R-:W-:Y:S01]  /*3210*/  LOP3.LUT R24, R24, 0xff, RZ, 0xc0, !PT ;  /* 0x000000ff18187812 */ /* 0x020fe200078ec0ff */
[----:B------:R-:W-:Y:S01]  /*3220*/  BSSY B1, `(.L_x_57) ;  /* 0x000000b000017945 */ /* 0x000fe20003800000 */
[----:B------:R-:W-:Y:S02]  /*3230*/  ISETP.LT.OR P4, PT, R39, 0x9, !P0 ;  /* 0x000000092700780c */ /* 0x000fe40004781670 */
[----:B------:R-:W-:-:S05]  /*3240*/  F2FP.F16.E4M3.UNPACK_B R24, R24 ;  /* 0x00000018ff18723e */ /* 0x000fca00020006ff */
[----:B------:R-:W-:-:S05]  /*3250*/  HADD2.F32 R24, -RZ, R24.H0_H0 ;  /* 0x20000018ff187230 */ /* 0x000fca0000004100 */
[----:B----4-:R-:W-:Y:S01]  /*3260*/  FMUL R25, R24, R13 ;  /* 0x0000000d18197220 */ /* 0x010fe20000400000 */
[----:B------:R-:W-:-:S03]  /*3270*/  PRMT R24, RZ, 0x7610, R24 ;  /* 0x00007610ff187816 */ /* 0x000fc60000000018 */
[----:B------:R-:W-:-:S05]  /*3280*/  FFMA R25, R44, R12, R25 ;  /* 0x0000000c2c197223 */ /* 0x000fca0000000019 */
[----:B------:R-:W-:-:S05]  /*3290*/  F2FP.SATFINITE.E4M3.F32.PACK_AB_MERGE_C R25, RZ, R25, RZ ;  /* 0x00000019ff19723e */ /* 0x000fca00048070ff */
[----:B------:R4:W-:Y:S01]  /*32a0*/  @!P2 STG.E.U8 desc[UR22][R10.64+0x1], R25 ;  /* 0x000001190a00a986 */ /* 0x0009e2000c101116 */
[----:B------:R-:W-:Y:S05]  /*32b0*/  @P4 BRA `(.L_x_58) ;  /* 0x0000000000044947 */ /* 0x000fea0003800000 */
[----:B------:R0:W5:Y:S02]  /*32c0*/  LDG.E.U8 R24, desc[UR22][R28.64+0x8] ;  /* 0x000008161c187981 */ /* 0x000164000c1e1100 */
.L_x_58:
[----:B------:R-:W-:Y:S05]  /*32d0*/  BSYNC B1 ;  /* 0x0000000000017941 */ /* 0x000fea0003800000 */
.L_x_57:
        /* <DEDUP_REMOVED lines=12> */
.L_x_60:
[----:B------:R-:W-:Y:S05]  /*33a0*/  BSYNC B1 ;  /* 0x0000000000017941 */ /* 0x000fea0003800000 */
.L_x_59:
        /* <DEDUP_REMOVED lines=12> */
.L_x_62:
[----:B------:R-:W-:Y:S05]  /*3470*/  BSYNC B1 ;  /* 0x0000000000017941 */ /* 0x000fea0003800000 */
.L_x_61:
[----:B-----5:R-:W-:Y:S01]  /*3480*/  LOP3.LUT R24, R24, 0xff, RZ, 0xc0, !PT ;  /* 0x000000ff18187812 */ /* 0x020fe200078ec0ff */
[----:B------:R-:W-:Y:S01]  /*3490*/  BSSY B1, `(.L_x_63) ;  /* 0x000000b000017945 */ /* 0x000fe20003800000 */
[----:B------:R-:W-:Y:S02]  /*34a0*/  ISETP.LT.OR P1, PT, R39, 0xa, !P1 ;  /* 0x0000000a2700780c */ /* 0x000fe40004f21670 */
[----:B------:R-:W-:Y:S02]  /*34b0*/  F2FP.F16.E4M3.UNPACK_B R24, R24 ;  /* 0x00000018ff18723e */ /* 0x000fe400020006ff */
[----:B0---4-:R-:W-:-:S03]  /*34c0*/  PRMT R2, RZ, 0x7610, R2 ;  /* 0x00007610ff027816 */ /* 0x011fc60000000002 */
[----:B------:R-:W-:-:S05]  /*34d0*/  HADD2.F32 R24, -RZ, R24.H0_H0 ;  /* 0x20000018ff187230 */ /* 0x000fca0000004100 */
[----:B------:R-:W-:-:S04]  /*34e0*/  FMUL R24, R24, R13 ;  /* 0x0000000d18187220 */ /* 0x000fc80000400000 */
[----:B------:R-:W-:-:S05]  /*34f0*/  FFMA R24, R41, R12, R24 ;  /* 0x0000000c29187223 */ /* 0x000fca0000000018 */
[----:B------:R-:W-:-:S05]  /*3500*/  F2FP.SATFINITE.E4M3.F32.PACK_AB_MERGE_C R3, RZ, R24, RZ ;  /* 0x00000018ff03723e */ /* 0x000fca00048070ff */
[----:B------:R0:W-:Y:S01]  /*3510*/  @!P2 STG.E.U8 desc[UR22][R10.64+0x8], R3 ;  /* 0x000008030a00a986 */ /* 0x0001e2000c101116 */
[----:B------:R-:W-:Y:S05]  /*3520*/  @P1 BRA `(.L_x_64) ;  /* 0x0000000000041947 */ /* 0x000fea0003800000 */
[----:B------:R4:W5:Y:S02]  /*3530*/  LDG.E.U8 R2, desc[UR22][R22.64+0x9] ;  /* 0x0000091616027981 */ /* 0x000964000c1e1100 */
.L_x_64:
[----:B------:R-:W-:Y:S05]  /*3540*/  BSYNC B1 ;  /* 0x0000000000017941 */ /* 0x000fea0003800000 */
.L_x_63:
[----:B------:R-:W-:Y:S05]  /*3550*/  @P1 BRA `(.L_x_65) ;  /* 0x0000000400301947 */ /* 0x000fea0003800000 */
[----:B-----5:R-:W-:-:S04]  /*3560*/  LOP3.LUT R2, R2, 0xff, RZ, 0xc0, !PT ;  /* 0x000000ff02027812 */ /* 0x020fc800078ec0ff */
[----:B------:R-:W-:-:S05]  /*3570*/  F2FP.F16.E4M3.UNPACK_B R2, R2 ;  /* 0x00000002ff02723e */ /* 0x000fca00020006ff */
[----:B------:R-:W-:-:S05]  /*3580*/  HADD2.F32 R2, -RZ, R2.H0_H0 ;  /* 0x20000002ff027230 */ /* 0x000fca0000004100 */
[----:B0-----:R-:W-:-:S04]  /*3590*/  FMUL R3, R2, R13 ;  /* 0x0000000d02037220 */ /* 0x001fc80000400000 */
[----:B------:R-:W-:-:S05]  /*35a0*/  FFMA R3, R40, R12, R3 ;  /* 0x0000000c28037223 */ /* 0x000fca0000000003 */
[----:B------:R-:W-:-:S05]  /*35b0*/  F2FP.SATFINITE.E4M3.F32.PACK_AB_MERGE_C R3, RZ, R3, RZ ;  /* 0x00000003ff03723e */ /* 0x000fca00048070ff */
[----:B------:R0:W-:Y:S01]  /*35c0*/  STG.E.U8 desc[UR22][R10.64+0x9], R3 ;  /* 0x000009030a007986 */ /* 0x0001e2000c101116 */
[----:B------:R-:W-:Y:S05]  /*35d0*/  BRA `(.L_x_65) ;  /* 0x0000000400107947 */ /* 0x000fea0003800000 */
.L_x_32:
[C---:B------:R-:W-:Y:S01]  /*35e0*/  ISETP.GE.AND P0, PT, R38.reuse, 0x1, PT ;  /* 0x000000012600780c */ /* 0x040fe20003f06270 */
[-C--:B--2---:R-:W-:Y:S01]  /*35f0*/  FMUL R57, R57, R12.reuse ;  /* 0x0000000c39397220 */ /* 0x084fe20000400000 */
[----:B------:R-:W-:Y:S01]  /*3600*/  ISETP.GE.AND P2, PT, R38, 0x9, PT ;  /* 0x000000092600780c */ /* 0x000fe20003f46270 */
[-C--:B------:R-:W-:Y:S01]  /*3610*/  FMUL R54, R54, R12.reuse ;  /* 0x0000000c36367220 */ /* 0x080fe20000400000 */
[----:B------:R-:W-:Y:S01]  /*3620*/  ISETP.LT.OR P1, PT, R39, 0x1, !P0 ;  /* 0x000000012700780c */ /* 0x000fe20004721670 */
[-C--:B------:R-:W-:Y:S01]  /*3630*/  FMUL R55, R55, R12.reuse ;  /* 0x0000000c37377220 */ /* 0x080fe20000400000 */
[----:B------:R-:W-:Y:S01]  /*3640*/  F2FP.SATFINITE.E4M3.F32.PACK_AB_MERGE_C R57, RZ, R57, RZ ;  /* 0x00000039ff39723e */ /* 0x000fe200048070ff */
[-C--:B------:R-:W-:Y:S01]  /*3650*/  FMUL R52, R52, R12.reuse ;  /* 0x0000000c34347220 */ /* 0x080fe20000400000 */
[C---:B------:R-:W-:Y:S01]  /*3660*/  ISETP.LT.OR P4, PT, R39.reuse, 0x2, !P0 ;  /* 0x000000022700780c */ /* 0x040fe20004781670 */
[-C--:B------:R-:W-:Y:S01]  /*3670*/  FMUL R50, R50, R12.reuse ;  /* 0x0000000c32327220 */ /* 0x080fe20000400000 */
[----:B------:R-:W-:Y:S01]  /*3680*/  ISETP.LT.OR P5, PT, R39, 0x1, !P2 ;  /* 0x000000012700780c */ /* 0x000fe200057a1670 */
[-C--:B------:R-:W-:Y:S01]  /*3690*/  FMUL R53, R53, R12.reuse ;  /* 0x0000000c35357220 */ /* 0x080fe20000400000 */
[----:B------:R-:W-:Y:S01]  /*36a0*/  ISETP.LT.OR P6, PT, R39, 0x2, !P2 ;  /* 0x000000022700780c */ /* 0x000fe200057c1670 */
[----:B------:R-:W-:Y:S01]  /*36b0*/  FMUL R51, R51, R12 ;  /* 0x0000000c33337220 */ /* 0x000fe20000400000 */
[----:B------:R-:W-:Y:S01]  /*36c0*/  F2FP.SATFINITE.E4M3.F32.PACK_AB_MERGE_C R23, RZ, R54, RZ ;  /* 0x00000036ff17723e */ /* 0x000fe200048070ff */
[-C--:B------:R-:W-:Y:S01]  /*36d0*/  FMUL R48, R48, R12.reuse ;  /* 0x0000000c30307220 */ /* 0x080fe20000400000 */
[----:B------:R-:W-:Y:S01]  /*36e0*/  F2FP.SATFINITE.E4M3.F32.PACK_AB_MERGE_C R55, RZ, R55, RZ ;  /* 0x00000037ff37723e */ /* 0x000fe200048070ff */
[----:B------:R-:W-:Y:S01]  /*36f0*/  @!P1 STG.E.U8 desc[UR22][R28.64], R57 ;  /* 0x000000391c009986 */ /* 0x000fe2000c101116 */
[----:B------:R-:W-:Y:S01]  /*3700*/  ISETP.LT.OR P1, PT, R39, 0x9, !P0 ;  /* 0x000000092700780c */ /* 0x000fe20004721670 */
[----:B------:R-:W-:Y:S01]  /*3710*/  FMUL R49, R49, R12 ;  /* 0x0000000c31317220 */ /* 0x000fe20000400000 */
[C---:B------:R-:W-:Y:S01]  /*3720*/  ISETP.LT.OR P0, PT, R39.reuse, 0xa, !P0 ;  /* 0x0000000a2700780c */ /* 0x040fe20004701670 */
[----:B------:R0:W-:Y:S01]  /*3730*/  @!P4 STG.E.U8 desc[UR22][R28.64+0x1], R23 ;  /* 0x000001171c00c986 */ /* 0x0001e2000c101116 */
[----:B------:R-:W-:Y:S01]  /*3740*/  F2FP.SATFINITE.E4M3.F32.PACK_AB_MERGE_C R27, RZ, R52, RZ ;  /* 0x00000034ff1b723e */ /* 0x000fe200048070ff */
[----:B------:R-:W-:Y:S01]  /*3750*/  FMUL R46, R46, R12 ;  /* 0x0000000c2e2e7220 */ /* 0x000fe20000400000 */
[----:B------:R-:W-:Y:S01]  /*3760*/  F2FP.SATFINITE.E4M3.F32.PACK_AB_MERGE_C R31, RZ, R50, RZ ;  /* 0x00000032ff1f723e */ /* 0x000fe200048070ff */
[----:B------:R-:W-:Y:S01]  /*3770*/  @!P5 STG.E.U8 desc[UR22][R24.64], R55 ;  /* 0x000000371800d986 */ /* 0x000fe2000c101116 */
[----:B------:R-:W-:Y:S01]  /*3780*/  ISETP.LT.OR P4, PT, R39, 0x9, !P2 ;  /* 0x000000092700780c */ /* 0x000fe20005781670 */
[-C--:B------:R-:W-:Y:S01]  /*3790*/  FMUL R47, R47, R12.reuse ;  /* 0x0000000c2f2f7220 */ /* 0x080fe20000400000 */
[----:B------:R-:W-:Y:S01]  /*37a0*/  ISETP.LT.OR P2, PT, R39, 0xa, !P2 ;  /* 0x0000000a2700780c */ /* 0x000fe20005741670 */
[----:B------:R1:W-:Y:S01]  /*37b0*/  @!P6 STG.E.U8 desc[UR22][R24.64+0x1], R27 ;  /* 0x0000011b1800e986 */ /* 0x0003e2000c101116 */
[----:B------:R-:W-:Y:S01]  /*37c0*/  F2FP.SATFINITE.E4M3.F32.PACK_AB_MERGE_C R53, RZ, R53, RZ ;  /* 0x00000035ff35723e */ /* 0x000fe200048070ff */
[-C--:B------:R-:W-:Y:S01]  /*37d0*/  FMUL R44, R44, R12.reuse ;  /* 0x0000000c2c2c7220 */ /* 0x080fe20000400000 */
[----:B------:R-:W-:Y:S01]  /*37e0*/  F2FP.SATFINITE.E4M3.F32.PACK_AB_MERGE_C R51, RZ, R51, RZ ;  /* 0x00000033ff33723e */ /* 0x000fe200048070ff */
[----:B------:R-:W-:Y:S01]  /*37f0*/  @!P0 STG.E.U8 desc[UR22][R28.64+0x9], R31 ;  /* 0x0000091f1c008986 */ /* 0x000fe2000c101116 */
[----:B------:R-:W-:Y:S01]  /*3800*/  ISETP.GE.AND P0, PT, R38, 0x81, PT ;  /* 0x000000812600780c */ /* 0x000fe20003f06270 */
[----:B------:R-:W-:Y:S01]  /*3810*/  FMUL R43, R43, R12 ;  /* 0x0000000c2b2b7220 */ /* 0x000fe20000400000 */
[----:B0-----:R-:W-:Y:S01]  /*3820*/  F2FP.SATFINITE.E4M3.F32.PACK_AB_MERGE_C R23, RZ, R48, RZ ;  /* 0x00000030ff17723e */ /* 0x001fe200048070ff */
[----:B------:R-:W-:Y:S01]  /*3830*/  @!P1 STG.E.U8 desc[UR22][R28.64+0x8], R53 ;  /* 0x000008351c009986 */ /* 0x000fe2000c101116 */
[C---:B------:R-:W-:Y:S01]  /*3840*/  ISETP.LT.OR P6, PT, R39.reuse, 0x1, !P0 ;  /* 0x000000012700780c */ /* 0x040fe200047c1670 */
[-C--:B------:R-:W-:Y:S01]  /*3850*/  FMUL R42, R42, R12.reuse ;  /* 0x0000000c2a2a7220 */ /* 0x080fe20000400000 */
[----:B------:R-:W-:Y:S01]  /*3860*/  ISETP.LT.OR P5, PT, R39, 0x2, !P0 ;  /* 0x000000022700780c */ /* 0x000fe200047a1670 */
[----:B------:R-:W-:Y:S01]  /*3870*/  @!P4 STG.E.U8 desc[UR22][R24.64+0x8], R51 ;  /* 0x000008331800c986 */ /* 0x000fe2000c101116 */
[----:B------:R-:W-:Y:S01]  /*3880*/  F2FP.SATFINITE.E4M3.F32.PACK_AB_MERGE_C R49, RZ, R49, RZ ;  /* 0x00000031ff31723e */ /* 0x000fe200048070ff */
[----:B------:R-:W-:Y:S01]  /*3890*/  FMUL R41, R41, R12 ;  /* 0x0000000c29297220 */ /* 0x000fe20000400000 */
[----:B-1----:R-:W-:Y:S01]  /*38a0*/  F2FP.SATFINITE.E4M3.F32.PACK_AB_MERGE_C R27, RZ, R46, RZ ;  /* 0x0000002eff1b723e */ /* 0x002fe200048070ff */
[----:B------:R0:W-:Y:S01]  /*38b0*/  @!P2 STG.E.U8 desc[UR22][R24.64+0x9], R23 ;  /* 0x000009171800a986 */ /* 0x0001e2000c101116 */
[----:B------:R-:W-:Y:S01]  /*38c0*/  ISETP.GE.AND P1, PT, R38, 0x89, PT ;  /* 0x000000892600780c */ /* 0x000fe20003f26270 */
[----:B------:R-:W-:Y:S01]  /*38d0*/  FMUL R40, R40, R12 ;  /* 0x0000000c28287220 */ /* 0x000fe20000400000 */
[----:B------:R-:W-:-:S02]  /*38e0*/  ISETP.LT.OR P2, PT, R39, 0x9, !P0 ;  /* 0x000000092700780c */ /* 0x000fc40004741670 */
[C---:B------:R-:W-:Y:S01]  /*38f0*/  ISETP.LT.OR P4, PT, R39.reuse, 0x1, !P1 ;  /* 0x000000012700780c */ /* 0x040fe20004f81670 */
[----:B------:R-:W-:Y:S01]  /*3900*/  @!P6 STG.E.U8 desc[UR22][R2.64], R49 ;  /* 0x000000310200e986 */ /* 0x000fe2000c101116 */
[C---:B------:R-:W-:Y:S02]  /*3910*/  ISETP.LT.OR P6, PT, R39.reuse, 0x2, !P1 ;  /* 0x000000022700780c */ /* 0x040fe40004fc1670 */
[C---:B------:R-:W-:Y:S01]  /*3920*/  ISETP.LT.OR P0, PT, R39.reuse, 0xa, !P0 ;  /* 0x0000000a2700780c */ /* 0x040fe20004701670 */
[----:B------:R1:W-:Y:S01]  /*3930*/  @!P5 STG.E.U8 desc[UR22][R2.64+0x1], R27 ;  /* 0x0000011b0200d986 */ /* 0x0003e2000c101116 */
[C---:B------:R-:W-:Y:S02]  /*3940*/  ISETP.LT.OR P5, PT, R39.reuse, 0x9, !P1 ;  /* 0x000000092700780c */ /* 0x040fe40004fa1670 */
[----:B------:R-:W-:Y:S02]  /*3950*/  ISETP.LT.OR P1, PT, R39, 0xa, !P1 ;  /* 0x0000000a2700780c */ /* 0x000fe40004f21670 */
[----:B------:R-:W-:-:S02]  /*3960*/  F2FP.SATFINITE.E4M3.F32.PACK_AB_MERGE_C R47, RZ, R47, RZ ;  /* 0x0000002fff2f723e */ /* 0x000fc400048070ff */
[----:B0-----:R-:W-:Y:S02]  /*3970*/  F2FP.SATFINITE.E4M3.F32.PACK_AB_MERGE_C R23, RZ, R44, RZ ;  /* 0x0000002cff17723e */ /* 0x001fe400048070ff */
[----:B------:R-:W-:Y:S01]  /*3980*/  F2FP.SATFINITE.E4M3.F32.PACK_AB_MERGE_C R43, RZ, R43, RZ ;  /* 0x0000002bff2b723e */ /* 0x000fe200048070ff */
[----:B------:R0:W-:Y:S01]  /*3990*/  @!P4 STG.E.U8 desc[UR22][R10.64], R47 ;  /* 0x0000002f0a00c986 */ /* 0x0001e2000c101116 */
[----:B------:R-:W-:Y:S02]  /*39a0*/  F2FP.SATFINITE.E4M3.F32.PACK_AB_MERGE_C R25, RZ, R42, RZ ;  /* 0x0000002aff19723e */ /* 0x000fe400048070ff */
[----:B------:R-:W-:Y:S01]  /*39b0*/  F2FP.SATFINITE.E4M3.F32.PACK_AB_MERGE_C R41, RZ, R41, RZ ;  /* 0x00000029ff29723e */ /* 0x000fe200048070ff */
[----:B------:R0:W-:Y:S01]  /*39c0*/  @!P6 STG.E.U8 desc[UR22][R10.64+0x1], R23 ;  /* 0x000001170a00e986 */ /* 0x0001e2000c101116 */
[----:B-1----:R-:W-:-:S03]  /*39d0*/  F2FP.SATFINITE.E4M3.F32.PACK_AB_MERGE_C R27, RZ, R40, RZ ;  /* 0x00000028ff1b723e */ /* 0x002fc600048070ff */
[----:B------:R0:W-:Y:S04]  /*39e0*/  @!P2 STG.E.U8 desc[UR22][R2.64+0x8], R43 ;  /* 0x0000082b0200a986 */ /* 0x0001e8000c101116 */
[----:B------:R0:W-:Y:S04]  /*39f0*/  @!P0 STG.E.U8 desc[UR22][R2.64+0x9], R25 ;  /* 0x0000091902008986 */ /* 0x0001e8000c101116 */
[----:B------:R0:W-:Y:S04]  /*3a00*/  @!P5 STG.E.U8 desc[UR22][R10.64+0x8], R41 ;  /* 0x000008290a00d986 */ /* 0x0001e8000c101116 */
[----:B------:R0:W-:Y:S02]  /*3a10*/  @!P1 STG.E.U8 desc[UR22][R10.64+0x9], R27 ;  /* 0x0000091b0a009986 */ /* 0x0001e4000c101116 */
.L_x_65:
[----:B------:R-:W-:Y:S05]  /*3a20*/  BSYNC B0 ;  /* 0x0000000000007941 */ /* 0x000fea0003800000 */
.L_x_31:
[----:B------:R-:W-:Y:S01]  /*3a30*/  IADD3 R8, P0, R8, UR20, RZ ;  /* 0x0000001408087c10 */ /* 0x000fe2000ff1e0ff */
[----:B------:R-:W-:Y:S01]  /*3a40*/  ULDC.64 UR6, c[0x0][0x650] ;  /* 0x0001940000067ab9 */ /* 0x000fe20000000a00 */
[----:B0----5:R-:W-:Y:S01]  /*3a50*/  PRMT R2, RZ, 0x7610, R2 ;  /* 0x00007610ff027816 */ /* 0x021fe20000000002 */
[----:B------:R-:W-:Y:S01]  /*3a60*/  IMAD.MOV.U32 R11, RZ, RZ, -0x1 ;  /* 0xffffffffff0b7424 */ /* 0x000fe200078e00ff */
[----:B------:R-:W-:Y:S01]  /*3a70*/  IADD3.X R9, R9, UR13, RZ, P0, !PT ;  /* 0x0000000d09097c10 */ /* 0x000fe200087fe4ff */
[----:B------:R-:W-:Y:S01]  /*3a80*/  IMAD.MOV.U32 R45, RZ, RZ, -0x1 ;  /* 0xffffffffff2d7424 */ /* 0x000fe200078e00ff */
[----:B------:R-:W-:-:S04]  /*3a90*/  ISETP.GE.U32.AND P0, PT, R8, UR6, PT ;  /* 0x0000000608007c0c */ /* 0x000fc8000bf06070 */
[----:B------:R-:W-:-:S13]  /*3aa0*/  ISETP.GE.U32.AND.EX P0, PT, R9, UR7, PT, P0 ;  /* 0x0000000709007c0c */ /* 0x000fda000bf06100 */
[----:B------:R-:W-:Y:S05]  /*3ab0*/  @P0 BRA `(.L_x_66) ;  /* 0x00000004004c0947 */ /* 0x000fea0003800000 */
[----:B------:R-:W0:Y:S01]  /*3ac0*/  LDC.64 R24, c[0x0][0x628] ;  /* 0x00018a00ff187b82 */ /* 0x000e220000000a00 */
[----:B------:R-:W0:Y:S01]  /*3ad0*/  S2R R30, SR_CTAID.X ;  /* 0x00000000001e7919 */ /* 0x000e220000002500 */
[----:B---34-:R-:W-:Y:S02]  /*3ae0*/  IMAD.MOV.U32 R22, RZ, RZ, R8 ;  /* 0x000000ffff167224 */ /* 0x018fe400078e0008 */
[----:B------:R-:W-:Y:S01]  /*3af0*/  IMAD.MOV.U32 R23, RZ, RZ, R9 ;  /* 0x000000ffff177224 */ /* 0x000fe200078e0009 */
[----:B------:R-:W3:Y:S03]  /*3b00*/  S2R R31, SR_CTAID.Y ;  /* 0x00000000001f7919 */ /* 0x000ee60000002600 */
[----:B------:R-:W4:Y:S08]  /*3b10*/  LDC R26, c[0x0][0x630] ;  /* 0x00018c00ff1a7b82 */ /* 0x000f300000000800 */
[----:B-12---:R-:W1:Y:S01]  /*3b20*/  LDC.64 R28, c[0x0][0x620] ;  /* 0x00018800ff1c7b82 */ /* 0x006e620000000a00 */
[----:B0-----:R-:W-:-:S04]  /*3b30*/  ISETP.NE.U32.AND P0, PT, R24, RZ, PT ;  /* 0x000000ff1800720c */ /* 0x001fc80003f05070 */
[----:B------:R-:W-:-:S13]  /*3b40*/  ISETP.NE.AND.EX P0, PT, R25, RZ, PT, P0 ;  /* 0x000000ff1900720c */ /* 0x000fda0003f05300 */
[----:B-1-34-:R-:W-:Y:S05]  /*3b50*/  @!P0 BRA `(.L_x_67) ;  /* 0x0000000000288947 */ /* 0x01afea0003800000 */
        /* <DEDUP_REMOVED lines=10> */
.L_x_67:
[-CC-:B------:R-:W-:Y:S01]  /*3c00*/  SHF.R.U64 R45, R22, R26.reuse, R23.reuse ;  /* 0x0000001a162d7219 */ /* 0x180fe20000001217 */
[----:B------:R-:W0:Y:S01]  /*3c10*/  LDC.64 R34, c[0x0][0x640] ;  /* 0x00019000ff227b82 */ /* 0x000e220000000a00 */
[----:B------:R-:W-:Y:S01]  /*3c20*/  SHF.R.U32.HI R2, RZ, R26, R23 ;  /* 0x0000001aff027219 */ /* 0x000fe20000011617 */
[----:B------:R-:W-:Y:S01]  /*3c30*/  ULDC UR6, c[0x0][0x150] ;  /* 0x0000540000067ab9 */ /* 0x000fe20000000800 */
[----:B------:R-:W-:Y:S02]  /*3c40*/  IADD3 R11, P0, RZ, -R45, RZ ;  /* 0x8000002dff0b7210 */ /* 0x000fe40007f1e0ff */
[----:B------:R-:W-:-:S03]  /*3c50*/  I2FP.F32.U32 R23, R30 ;  /* 0x0000001e00177245 */ /* 0x000fc60000201000 */
[----:B------:R-:W1:Y:S01]  /*3c60*/  LDC R22, c[0x0][0x618] ;  /* 0x00018600ff167b82 */ /* 0x000e620000000800 */
[----:B------:R-:W-:Y:S02]  /*3c70*/  IMAD.X R3, RZ, RZ, ~R2, P0 ;  /* 0x000000ffff037224 */ /* 0x000fe400000e0e02 */
[----:B------:R-:W-:Y:S01]  /*3c80*/  FMUL R23, R23, UR6 ;  /* 0x0000000617177c20 */ /* 0x000fe20008400000 */
[----:B------:R-:W-:Y:S01]  /*3c90*/  ULDC UR6, c[0x0][0x154] ;  /* 0x0000550000067ab9 */ /* 0x000fe20000000800 */
[-C--:B------:R-:W-:Y:S02]  /*3ca0*/  IMAD R10, R3, R28.reuse, RZ ;  /* 0x0000001c030a7224 */ /* 0x080fe400078e02ff */
[C---:B------:R-:W-:Y:S01]  /*3cb0*/  IMAD.WIDE.U32 R2, R11.reuse, R28, R8 ;  /* 0x0000001c0b027225 */ /* 0x040fe200078e0008 */
[----:B------:R-:W2:Y:S01]  /*3cc0*/  LDC R26, c[0x0][0x608] ;  /* 0x00018200ff1a7b82 */ /* 0x000ea20000000800 */
[----:B------:R-:W3:Y:S02]  /*3cd0*/  F2I.U32.TRUNC.NTZ R23, R23 ;  /* 0x0000001700177305 */ /* 0x000ee4000020f000 */
[----:B------:R-:W-:Y:S01]  /*3ce0*/  IMAD R11, R11, R29, R10 ;  /* 0x0000001d0b0b7224 */ /* 0x000fe200078e020a */
[----:B------:R-:W-:-:S03]  /*3cf0*/  I2FP.F32.U32 R10, R31 ;  /* 0x0000001f000a7245 */ /* 0x000fc60000201000 */
[----:B------:R-:W-:Y:S01]  /*3d00*/  IMAD.IADD R3, R3, 0x1, R11 ;  /* 0x0000000103037824 */ /* 0x000fe200078e020b */
[----:B------:R-:W4:Y:S01]  /*3d10*/  LDC R33, c[0x0][0x658] ;  /* 0x00019600ff217b82 */ /* 0x000f220000000800 */
[----:B0-----:R-:W-:Y:S01]  /*3d20*/  ISETP.NE.U32.AND P0, PT, R34, RZ, PT ;  /* 0x000000ff2200720c */ /* 0x001fe20003f05070 */
[----:B------:R-:W-:-:S03]  /*3d30*/  FMUL R10, R10, UR6 ;  /* 0x000000060a0a7c20 */ /* 0x000fc60008400000 */
[----:B------:R-:W-:-:S03]  /*3d40*/  ISETP.NE.AND.EX P0, PT, R35, RZ, PT, P0 ;  /* 0x000000ff2300720c */ /* 0x000fc60003f05300 */
[----:B------:R-:W0:Y:S01]  /*3d50*/  LDC R25, c[0x0][0x144] ;  /* 0x00005100ff197b82 */ /* 0x000e220000000800 */
[-C--:B-1----:R-:W-:Y:S01]  /*3d60*/  SHF.R.U64 R24, R2, R22.reuse, R3 ;  /* 0x0000001602187219 */ /* 0x082fe20000001203 */
[----:B---3--:R-:W-:Y:S01]  /*3d70*/  IMAD.MOV R23, RZ, RZ, -R23 ;  /* 0x000000ffff177224 */ /* 0x008fe200078e0a17 */
[----:B------:R-:W-:-:S05]  /*3d80*/  SHF.R.U32.HI R3, RZ, R22, R3 ;  /* 0x00000016ff037219 */ /* 0x000fca0000011603 */
[----:B------:R-:W1:Y:S01]  /*3d90*/  LDC R28, c[0x0][0x148] ;  /* 0x00005200ff1c7b82 */ /* 0x000e620000000800 */
[-CC-:B--2---:R-:W-:Y:S02]  /*3da0*/  SHF.R.U64 R27, R24, R26.reuse, R3.reuse ;  /* 0x0000001a181b7219 */ /* 0x184fe40000001203 */
[----:B------:R-:W-:Y:S02]  /*3db0*/  SHF.R.U32.HI R2, RZ, R26, R3 ;  /* 0x0000001aff027219 */ /* 0x000fe40000011603 */
[----:B------:R2:W3:Y:S03]  /*3dc0*/  F2I.U32.TRUNC.NTZ R26, R10 ;  /* 0x0000000a001a7305 */ /* 0x0004e6000020f000 */
[----:B------:R-:W1:Y:S01]  /*3dd0*/  LDC R32, c[0x0][0x600] ;  /* 0x00018000ff207b82 */ /* 0x000e620000000800 */
[-CC-:B----4-:R-:W-:Y:S02]  /*3de0*/  SHF.R.U64 R29, R27, R33.reuse, R2.reuse ;  /* 0x000000211b1d7219 */ /* 0x190fe40000001202 */
[----:B------:R-:W-:-:S03]  /*3df0*/  SHF.R.U32.HI R3, RZ, R33, R2 ;  /* 0x00000021ff037219 */ /* 0x000fc60000011602 */
[----:B------:R-:W-:Y:S02]  /*3e00*/  IMAD.MOV.U32 R2, RZ, RZ, R29 ;  /* 0x000000ffff027224 */ /* 0x000fe400078e001d */
[----:B------:R-:W4:Y:S01]  /*3e10*/  LDC R36, c[0x0][0x648] ;  /* 0x00019200ff247b82 */ /* 0x000f220000000800 */
[----:B0-----:R-:W-:-:S07]  /*3e20*/  IMAD R33, R25, R23, R30 ;  /* 0x0000001719217224 */ /* 0x001fce00078e021e */
[----:B------:R-:W0:Y:S08]  /*3e30*/  LDC R37, c[0x0][0x638] ;  /* 0x00018e00ff257b82 */ /* 0x000e300000000800 */
[----:B------:R-:W0:Y:S01]  /*3e40*/  LDC R38, c[0x0][0x610] ;  /* 0x00018400ff267b82 */ /* 0x000e220000000800 */
[----:B-123--:R-:W-:Y:S05]  /*3e50*/  @!P0 BRA `(.L_x_68) ;  /* 0x0000000000288947 */ /* 0x00efea0003800000 */
        /* <DEDUP_REMOVED lines=10> */
.L_x_68:
[----:B----4-:R-:W-:Y:S01]  /*3f00*/  SHF.R.U64 R3, R2, R36, R3 ;  /* 0x0000002402037219 */ /* 0x010fe20000001203 */
[----:B------:R-:W-:Y:S01]  /*3f10*/  VIADD R11, R32, 0xffffffff ;  /* 0xffffffff200b7836 */ /* 0x000fe20000000000 */
[----:B------:R-:W-:Y:S01]  /*3f20*/  LOP3.LUT R2, R27, R20, RZ, 0xc0, !PT ;  /* 0x000000141b027212 */ /* 0x000fe200078ec0ff */
[----:B------:R-:W-:Y:S02]  /*3f30*/  IMAD.MOV R26, RZ, RZ, -R26 ;  /* 0x000000ffff1a7224 */ /* 0x000fe400078e0a1a */
[----:B------:R-:W-:Y:S02]  /*3f40*/  IMAD.MOV R10, RZ, RZ, -R3 ;  /* 0x000000ffff0a7224 */ /* 0x000fe400078e0a03 */
[----:B------:R-:W-:Y:S01]  /*3f50*/  IMAD R30, R15, R3, R2 ;  /* 0x000000030f1e7224 */ /* 0x000fe200078e0202 */
[----:B------:R-:W-:Y:S01]  /*3f60*/  LOP3.LUT R3, R24, R11, RZ, 0xc0, !PT ;  /* 0x0000000b18037212 */ /* 0x000fe200078ec0ff */
[----:B------:R-:W-:Y:S02]  /*3f70*/  @P3 IMAD R33, R28, R26, R31 ;  /* 0x0000001a1c213224 */ /* 0x000fe400078e021f */
[----:B0-----:R-:W-:-:S02]  /*3f80*/  IMAD R2, R10, R37, R29 ;  /* 0x000000250a027224 */ /* 0x001fc400078e021d */
[----:B------:R-:W-:Y:S02]  /*3f90*/  IMAD R30, R30, R38, R33 ;  /* 0x000000261e1e7224 */ /* 0x000fe400078e0221 */
[----:B------:R-:W-:Y:S02]  /*3fa0*/  IMAD R3, R2, R32, R3 ;  /* 0x0000002002037224 */ /* 0x000fe400078e0203 */
[----:B------:R-:W-:-:S03]  /*3fb0*/  IMAD.MOV.U32 R10, RZ, RZ, 0x1 ;  /* 0x00000001ff0a7424 */ /* 0x000fc600078e00ff */
[----:B------:R-:W-:Y:S02]  /*3fc0*/  SEL R11, R3, R30, !P3 ;  /* 0x0000001e030b7207 */ /* 0x000fe40005800000 */
[----:B------:R-:W-:Y:S02]  /*3fd0*/  PRMT R2, R10, 0x7610, R2 ;  /* 0x000076100a027816 */ /* 0x000fe40000000002 */
[----:B------:R-:W-:-:S07]  /*3fe0*/  SEL R30, R30, R3, !P3 ;  /* 0x000000031e1e7207 */ /* 0x000fce0005800000 */
.L_x_66:
[----:B------:R-:W-:Y:S01]  /*3ff0*/  LOP3.LUT P0, RZ, R2, 0xff, RZ, 0xc0, !PT ;  /* 0x000000ff02ff7812 */ /* 0x000fe2000780c0ff */
[----:B---34-:R-:W-:-:S12]  /*4000*/  IMAD.MOV.U32 R23, RZ, RZ, R30 ;  /* 0x000000ffff177224 */ /* 0x018fd800078e001e */
[----:B------:R-:W-:Y:S05]  /*4010*/  @P0 BRA `(.L_x_69) ;  /* 0xffffffd000680947 */ /* 0x000fea000383ffff */
[----:B------:R-:W-:Y:S05]  /*4020*/  EXIT ;  /* 0x000000000000794d */ /* 0x000fea0003800000 */
.L_x_3:
        /* <DEDUP_REMOVED lines=26> */
.L_x_71:
[--C-:B------:R-:W-:Y:S01]  /*41d0*/  SHF.R.U64 R16, R14, R18, R15.reuse ;  /* 0x000000120e107219 */ /* 0x100fe2000000120f */
[----:B------:R-:W0:Y:S01]  /*41e0*/  LDC R22, c[0x0][0x618] ;  /* 0x00018600ff167b82 */ /* 0x000e220000000800 */
[----:B------:R-:W-:Y:S01]  /*41f0*/  I2FP.F32.U32 R10, R6 ;  /* 0x00000006000a7245 */ /* 0x000fe20000201000 */
[----:B------:R-:W-:Y:S01]  /*4200*/  ULDC UR4, c[0x0][0x150] ;  /* 0x0000540000047ab9 */ /* 0x000fe20000000800 */
[----:B------:R-:W-:Y:S02]  /*4210*/  SHF.R.U32.HI R7, RZ, R18, R15 ;  /* 0x00000012ff077219 */ /* 0x000fe4000001160f */
[----:B------:R-:W-:Y:S01]  /*4220*/  IADD3 R13, P0, RZ, -R16, RZ ;  /* 0x80000010ff0d7210 */ /* 0x000fe20007f1e0ff */
[----:B------:R-:W-:Y:S01]  /*4230*/  FMUL R15, R10, UR4 ;  /* 0x000000040a0f7c20 */ /* 0x000fe20008400000 */
[----:B------:R-:W-:Y:S01]  /*4240*/  ULDC UR4, c[0x0][0x154] ;  /* 0x0000550000047ab9 */ /* 0x000fe20000000800 */
[----:B------:R-:W1:Y:S02]  /*4250*/  LDC.64 R24, c[0x0][0x640] ;  /* 0x00019000ff187b82 */ /* 0x000e640000000a00 */
[----:B------:R-:W-:-:S02]  /*4260*/  IMAD.X R7, RZ, RZ, ~R7, P0 ;  /* 0x000000ffff077224 */ /* 0x000fc400000e0e07 */
[----:B------:R-:W2:Y:S01]  /*4270*/  F2I.U32.TRUNC.NTZ R15, R15 ;  /* 0x0000000f000f7305 */ /* 0x000ea2000020f000 */
[----:B------:R-:W-:-:S03]  /*4280*/  IMAD.WIDE.U32 R10, R13, R20, R8 ;  /* 0x000000140d0a7225 */ /* 0x000fc600078e0008 */
[----:B------:R-:W3:Y:S01]  /*4290*/  LDC R17, c[0x0][0x144] ;  /* 0x00005100ff117b82 */ /* 0x000ee20000000800 */
[----:B------:R-:W-:-:S04]  /*42a0*/  IMAD R12, R7, R20, RZ ;  /* 0x00000014070c7224 */ /* 0x000fc800078e02ff */
[----:B------:R-:W-:Y:S02]  /*42b0*/  IMAD R7, R13, R21, R12 ;  /* 0x000000150d077224 */ /* 0x000fe400078e020c */
[----:B------:R-:W-:Y:S01]  /*42c0*/  IMAD.MOV.U32 R12, RZ, RZ, -0x1 ;  /* 0xffffffffff0c7424 */ /* 0x000fe200078e00ff */
[----:B------:R-:W4:Y:S01]  /*42d0*/  LDC R18, c[0x0][0x608] ;  /* 0x00018200ff127b82 */ /* 0x000f220000000800 */
[----:B------:R-:W-:Y:S01]  /*42e0*/  IMAD.IADD R7, R11, 0x1, R7 ;  /* 0x000000010b077824 */ /* 0x000fe200078e0207 */
[----:B------:R-:W-:-:S04]  /*42f0*/  I2FP.F32.U32 R11, R5 ;  /* 0x00000005000b7245 */ /* 0x000fc80000201000 */
[-C--:B0-----:R-:W-:Y:S01]  /*4300*/  SHF.R.U64 R14, R10, R22.reuse, R7 ;  /* 0x000000160a0e7219 */ /* 0x081fe20000001207 */
[----:B--2---:R-:W-:Y:S01]  /*4310*/  IMAD.MOV R10, RZ, RZ, -R15 ;  /* 0x000000ffff0a7224 */ /* 0x004fe200078e0a0f */
[----:B------:R-:W0:Y:S01]  /*4320*/  LDC R13, c[0x0][0x658] ;  /* 0x00019600ff0d7b82 */ /* 0x000e220000000800 */
[----:B-1----:R-:W-:Y:S01]  /*4330*/  ISETP.NE.U32.AND P0, PT, R24, RZ, PT ;  /* 0x000000ff1800720c */ /* 0x002fe20003f05070 */
[----:B------:R-:W-:Y:S01]  /*4340*/  FMUL R11, R11, UR4 ;  /* 0x000000040b0b7c20 */ /* 0x000fe20008400000 */
[----:B------:R-:W-:Y:S02]  /*4350*/  SHF.R.U32.HI R7, RZ, R22, R7 ;  /* 0x00000016ff077219 */ /* 0x000fe40000011607 */
[----:B------:R-:W-:-:S03]  /*4360*/  ISETP.NE.AND.EX P0, PT, R25, RZ, PT, P0 ;  /* 0x000000ff1900720c */ /* 0x000fc60003f05300 */
[----:B------:R-:W1:Y:S01]  /*4370*/  LDC R20, c[0x0][0x148] ;  /* 0x00005200ff147b82 */ /* 0x000e620000000800 */
[----:B---3--:R-:W-:Y:S02]  /*4380*/  IMAD R23, R17, R10, R6 ;  /* 0x0000000a11177224 */ /* 0x008fe400078e0206 */
[----:B------:R-:W-:-:S05]  /*4390*/  IMAD.MOV.U32 R10, RZ, RZ, 0x1 ;  /* 0x00000001ff0a7424 */ /* 0x000fca00078e00ff */
[----:B------:R-:W2:Y:S01]  /*43a0*/  LDC R21, c[0x0][0x600] ;  /* 0x00018000ff157b82 */ /* 0x000ea20000000800 */
[-CC-:B----4-:R-:W-:Y:S02]  /*43b0*/  SHF.R.U64 R17, R14, R18.reuse, R7.reuse ;  /* 0x000000120e117219 */ /* 0x190fe40000001207 */
[----:B------:R-:W-:Y:S02]  /*43c0*/  SHF.R.U32.HI R6, RZ, R18, R7 ;  /* 0x00000012ff067219 */ /* 0x000fe40000011607 */
[----:B------:R3:W4:Y:S03]  /*43d0*/  F2I.U32.TRUNC.NTZ R18, R11 ;  /* 0x0000000b00127305 */ /* 0x000726000020f000 */
[----:B------:R-:W1:Y:S01]  /*43e0*/  LDC R26, c[0x0][0x648] ;  /* 0x00019200ff1a7b82 */ /* 0x000e620000000800 */
[-C--:B0-----:R-:W-:Y:S02]  /*43f0*/  SHF.R.U64 R19, R17, R13.reuse, R6 ;  /* 0x0000000d11137219 */ /* 0x081fe40000001206 */
[----:B------:R-:W-:-:S02]  /*4400*/  SHF.L.U32 R12, R12, R13, RZ ;  /* 0x0000000d0c0c7219 */ /* 0x000fc400000006ff */
[-C--:B------:R-:W-:Y:S01]  /*4410*/  SHF.R.U32.HI R7, RZ, R13.reuse, R6 ;  /* 0x0000000dff077219 */ /* 0x080fe20000011606 */
[----:B------:R-:W-:Y:S01]  /*4420*/  IMAD.MOV.U32 R6, RZ, RZ, R19 ;  /* 0x000000ffff067224 */ /* 0x000fe200078e0013 */
[----:B------:R-:W-:Y:S01]  /*4430*/  SHF.L.U32 R22, R10, R13, RZ ;  /* 0x0000000d0a167219 */ /* 0x000fe200000006ff */
[----:B------:R-:W0:Y:S01]  /*4440*/  LDC R27, c[0x0][0x638] ;  /* 0x00018e00ff1b7b82 */ /* 0x000e220000000800 */
[----:B------:R-:W-:-:S07]  /*4450*/  LOP3.LUT R28, RZ, R12, RZ, 0x33, !PT ;  /* 0x0000000cff1c7212 */ /* 0x000fce00078e33ff */
[----:B------:R-:W0:Y:S01]  /*4460*/  LDC R29, c[0x0][0x610] ;  /* 0x00018400ff1d7b82 */ /* 0x000e220000000800 */
[----:B---34-:R-:W-:Y:S05]  /*4470*/  @!P0 BRA `(.L_x_72) ;  /* 0x0000000000288947 */ /* 0x018fea0003800000 */
[----:B------:R-:W3:Y:S02]  /*4480*/  LDC R6, c[0x0][0x64c] ;  /* 0x00019300ff067b82 */ /* 0x000ee40000000800 */
[----:B---3--:R-:W-:-:S05]  /*4490*/  IADD3 R13, P0, R19, R6, RZ ;  /* 0x00000006130d7210 */ /* 0x008fca0007f1e0ff */
        /* <DEDUP_REMOVED lines=8> */
.L_x_72:
[----:B-1----:R-:W-:Y:S01]  /*4520*/  SHF.R.U64 R7, R6, R26, R7 ;  /* 0x0000001a06077219 */ /* 0x002fe20000001207 */
        /* <DEDUP_REMOVED lines=10> */
[----:B------:R-:W-:Y:S02]  /*45d0*/  IMAD.MOV.U32 R10, RZ, RZ, 0x1 ;  /* 0x00000001ff0a7424 */ /* 0x000fe400078e00ff */
[----:B------:R-:W-:Y:S01]  /*45e0*/  IMAD.MOV.U32 R14, RZ, RZ, R16 ;  /* 0x000000ffff0e7224 */ /* 0x000fe200078e0010 */
[----:B------:R-:W-:Y:S02]  /*45f0*/  SEL R18, R6, R17, !P3 ;  /* 0x0000001106127207 */ /* 0x000fe40005800000 */
[----:B------:R-:W-:-:S07]  /*4600*/  SEL R17, R17, R6, !P3 ;  /* 0x0000000611117207 */ /* 0x000fce0005800000 */
.L_x_70:
[----:B------:R-:W-:-:S08]  /*4610*/  NOP ;  /* 0x0000000000007918 */ /* 0x000fd00000000000 */
[----:B------:R-:W0:-:S00]  /*4620*/  USETMAXREG.DEALLOC.CTAPOOL 0x28 ;  /* 0x00000028000079c8 */ /* 0x000e0000080e0500 */
[----:B0-----:R-:W-:-:S13]  /*4630*/  ISETP.NE.AND P0, PT, R4, RZ, PT ;  /* 0x000000ff0400720c */ /* 0x001fda0003f05270 */
[----:B------:R-:W-:Y:S05]  /*4640*/  @P0 EXIT ;  /* 0x000000000000094d */ /* 0x000fea0003800000 */
[----:B------:R-:W-:Y:S01]  /*4650*/  LOP3.LUT P0, RZ, R10, 0xff, RZ, 0xc0, !PT ;  /* 0x000000ff0aff7812 */ /* 0x000fe2000780c0ff */
[----:B------:R-:W-:Y:S02]  /*4660*/  IMAD.MOV.U32 R10, RZ, RZ, 0x1 ;  /* 0x00000001ff0a7424 */ /* 0x000fe400078e00ff */
[----:B------:R-:W-:-:S10]  /*4670*/  IMAD.MOV.U32 R13, RZ, RZ, RZ ;  /* 0x000000ffff0d7224 */ /* 0x000fd400078e00ff */
[----:B------:R-:W-:Y:S05]  /*4680*/  @!P0 BRA `(.L_x_73) ;  /* 0x0000000c001c8947 */ /* 0x000fea0003800000 */
[----:B------:R-:W0:Y:S01]  /*4690*/  LDC R4, c[0x0][0x28c] ;  /* 0x0000a300ff047b82 */ /* 0x000e220000000800 */
[----:B------:R-:W-:Y:S01]  /*46a0*/  LOP3.LUT P0, RZ, R2, 0x1f, RZ, 0xc0, !PT ;  /* 0x0000001f02ff7812 */ /* 0x000fe2000780c0ff */
[----:B------:R-:W-:Y:S01]  /*46b0*/  ULDC UR5, c[0x0][0x658] ;  /* 0x0001960000057ab9 */ /* 0x000fe20000000800 */
[----:B------:R-:W-:Y:S01]  /*46c0*/  UMOV UR6, 0xffffffff ;  /* 0xffffffff00067882 */ /* 0x000fe20000000000 */
[----:B------:R-:W-:Y:S01]  /*46d0*/  BSSY B0, `(.L_x_73) ;  /* 0x00000c2000007945 */ /* 0x000fe20003800000 */
[----:B------:R-:W-:Y:S01]  /*46e0*/  USHF.L.U32 UR6, UR6, UR5, URZ ;  /* 0x0000000506067299 */ /* 0x000fe2000800063f */
[C---:B------:R-:W-:Y:S01]  /*46f0*/  ISETP.NE.AND P2, PT, R3.reuse, RZ, PT ;  /* 0x000000ff0300720c */ /* 0x040fe20003f45270 */
[----:B------:R-:W-:Y:S01]  /*4700*/  IMAD.MOV.U32 R15, RZ, RZ, 0x1 ;  /* 0x00000001ff0f7424 */ /* 0x000fe200078e00ff */
[----:B------:R-:W-:Y:S01]  /*4710*/  ISETP.NE.OR P0, PT, R3, RZ, !P0 ;  /* 0x000000ff0300720c */ /* 0x000fe20004705670 */
[----:B------:R-:W-:Y:S01]  /*4720*/  IMAD.MOV.U32 R10, RZ, RZ, 0x1 ;  /* 0x00000001ff0a7424 */ /* 0x000fe200078e00ff */
[----:B------:R-:W-:Y:S01]  /*4730*/  LOP3.LUT R16, R0, 0x2, RZ, 0xfc, !PT ;  /* 0x0000000200107812 */ /* 0x000fe200078efcff */
[----:B------:R-:W-:Y:S01]  /*4740*/  IMAD.MOV.U32 R13, RZ, RZ, RZ ;  /* 0x000000ffff0d7224 */ /* 0x000fe200078e00ff */
[----:B------:R-:W-:Y:S01]  /*4750*/  ULDC UR4, c[0x0][0x600] ;  /* 0x0001800000047ab9 */ /* 0x000fe20000000800 */
[----:B------:R-:W-:Y:S01]  /*4760*/  UMOV UR7, 0x1 ;  /* 0x0000000100077882 */ /* 0x000fe20000000000 */
[----:B------:R-:W-:-:S02]  /*4770*/  UIADD3 UR16, UR4, -0x1, URZ ;  /* 0xffffffff04107890 */ /* 0x000fc4000fffe03f */
[----:B------:R-:W-:Y:S02]  /*4780*/  USHF.L.U32 UR18, UR7, UR5, URZ ;  /* 0x0000000507127299 */ /* 0x000fe4000800063f */
[----:B------:R-:W-:Y:S01]  /*4790*/  ULOP3.LUT UR17, URZ, UR6, URZ, 0x33, !UPT ;  /* 0x000000063f117292 */ /* 0x000fe2000f8e333f */
[----:B------:R-:W-:Y:S01]  /*47a0*/  ULDC.64 UR22, c[0x0][0x198] ;  /* 0x0000660000167ab9 */ /* 0x000fe20000000a00 */
[----:B0-----:R-:W-:-:S05]  /*47b0*/  VIADD R4, R4, 0x7f ;  /* 0x0000007f04047836 */ /* 0x001fca0000000000 */
[----:B------:R-:W-:-:S04]  /*47c0*/  SHF.R.S32.HI R5, RZ, 0x1f, R4 ;  /* 0x0000001fff057819 */ /* 0x000fc80000011404 */
[----:B------:R-:W-:-:S04]  /*47d0*/  LEA.HI R5, R5, R4, RZ, 0x7 ;  /* 0x0000000405057211 */ /* 0x000fc800078f38ff */
[----:B------:R-:W-:-:S05]  /*47e0*/  SHF.R.S32.HI R12, RZ, 0x7, R5 ;  /* 0x00000007ff0c7819 */ /* 0x000fca0000011405 */
[----:B------:R-:W-:-:S07]  /*47f0*/  VIADD R11, R12, 0x1 ;  /* 0x000000010c0b7836 */ /* 0x000fce0000000000 */
.L_x_85:
[----:B------:R-:W-:-:S03]  /*4800*/  UMOV UR4, 0xffffffff ;  /* 0xffffffff00047882 */ /* 0x000fc60000000000 */
[----:B------:R-:W-:Y:S05]  /*4810*/  BRA.DIV UR4, `(.L_x_74) ;  /* 0x0000000e04f07947 */ /* 0x000fea000b800000 */
[----:B------:R-:W-:-:S13]  /*4820*/  ELECT P1, URZ, PT ;  /* 0x00000000003f782f */ /* 0x000fda0003820000 */
.L_x_98:
[----:B------:R-:W0:Y:S01]  /*4830*/  LDC R2, c[0x0][0x28c] ;  /* 0x0000a300ff027b82 */ /* 0x000e220000000800 */
[----:B------:R-:W-:Y:S01]  /*4840*/  BSSY B1, `(.L_x_75) ;  /* 0x0000037000017945 */ /* 0x000fe20003800000 */
[----:B0-----:R-:W-:-:S13]  /*4850*/  ISETP.LT.OR P1, PT, R2, 0x1, !P1 ;  /* 0x000000010200780c */ /* 0x001fda0004f21670 */
[----:B------:R-:W-:Y:S05]  /*4860*/  @P1 BRA `(.L_x_76) ;  /* 0x0000000000d01947 */ /* 0x000fea0003800000 */
[----:B------:R-:W-:Y:S02]  /*4870*/  IMAD.SHL.U32 R18, R18, 0x10, RZ ;  /* 0x0000001012127824 */ /* 0x000fe400078e00ff */
[----:B------:R-:W-:Y:S02]  /*4880*/  IMAD.SHL.U32 R17, R17, 0x100, RZ ;  /* 0x0000010011117824 */ /* 0x000fe400078e00ff */
[----:B------:R-:W-:Y:S02]  /*4890*/  IMAD.MOV.U32 R19, RZ, RZ, RZ ;  /* 0x000000ffff137224 */ /* 0x000fe400078e00ff */
[----:B------:R-:W-:Y:S02]  /*48a0*/  IMAD.MOV.U32 R2, RZ, RZ, R11 ;  /* 0x000000ffff027224 */ /* 0x000fe400078e000b */
[----:B------:R-:W-:Y:S02]  /*48b0*/  IMAD.MOV.U32 R3, RZ, RZ, R10 ;  /* 0x000000ffff037224 */ /* 0x000fe400078e000a */
[----:B------:R-:W-:-:S07]  /*48c0*/  IMAD.MOV.U32 R4, RZ, RZ, R13 ;  /* 0x000000ffff047224 */ /* 0x000fce00078e000d */
.L_x_80:
[----:B------:R-:W0:Y:S01]  /*48d0*/  S2R R6, SR_CgaCtaId ;  /* 0x0000000000067919 */ /* 0x000e220000008800 */
[----:B------:R-:W-:-:S04]  /*48e0*/  MOV R5, 0x400 ;  /* 0x0000040000057802 */ /* 0x000fc80000000f00 */
[----:B0-----:R-:W-:Y:S02]  /*48f0*/  LEA R7, R6, R5, 0x18 ;  /* 0x0000000506077211 */ /* 0x001fe400078ec0ff */
[----:B------:R-:W-:Y:S01]  /*4900*/  SHF.L.U32 R5, R3, 0x1f, RZ ;  /* 0x0000001f03057819 */ /* 0x000fe200000006ff */
[----:B------:R-:W0:Y:S02]  /*4910*/  @!P2 LDC R6, c[0x0][0x500] ;  /* 0x00014000ff06ab82 */ /* 0x000e240000000800 */
[----:B------:R-:W-:-:S04]  /*4920*/  IMAD R20, R4, 0x8, R7 ;  /* 0x0000000804147824 */ /* 0x000fc800078e0207 */
[----:B------:R-:W1:Y:S02]  /*4930*/  SYNCS.PHASECHK.TRANS64.TRYWAIT P1, [R20+URZ+0x30], R5 ;  /* 0x00003005140075a7 */ /* 0x000e64000802017f */
[----:B-1----:R-:W-:Y:S05]  /*4940*/  @!P1 BRA `(.L_x_77) ;  /* 0x0000000c00c49947 */ /* 0x002fea0003800000 */
.L_x_99:
[----:B-1----:R-:W-:Y:S01]  /*4950*/  PRMT R5, R16, 0x9910, RZ ;  /* 0x0000991010057816 */ /* 0x002fe200000000ff */
[----:B0-----:R0:W-:Y:S03]  /*4960*/  @!P2 SYNCS.ARRIVE.TRANS64 RZ, [R20+URZ], R6 ;  /* 0x0000000614ffa9a7 */ /* 0x0011e6000800003f */
[----:B------:R-:W-:-:S13]  /*4970*/  ISETP.NE.AND P1, PT, R5, 0x2, PT ;  /* 0x000000020500780c */ /* 0x000fda0003f25270 */
[----:B0-----:R-:W-:Y:S05]  /*4980*/  @P1 BRA `(.L_x_78) ;  /* 0x0000000000041947 */ /* 0x001fea0003800000 */
[----:B------:R-:W-:Y:S01]  /*4990*/  BPT.TRAP 0x1 ;  /* 0x000000040000795c */ /* 0x000fe20000300000 */
.L_x_78:
[----:B------:R-:W-:Y:S05]  /*49a0*/  @P0 BRA `(.L_x_79) ;  /* 0x0000000000040947 */ /* 0x000fea0003800000 */
[----:B------:R-:W-:Y:S01]  /*49b0*/  BPT.TRAP 0x1 ;  /* 0x000000040000795c */ /* 0x000fe20000300000 */
.L_x_79:
[--C-:B------:R-:W-:Y:S01]  /*49c0*/  IMAD R5, R4, 0x8000, R7.reuse ;  /* 0x0000800004057824 */ /* 0x100fe200078e0207 */
[----:B------:R-:W-:Y:S01]  /*49d0*/  R2UR UR9, R20 ;  /* 0x00000000140972ca */ /* 0x000fe200000e0000 */
[----:B------:R-:W-:Y:S01]  /*49e0*/  IMAD R7, R4, 0x800, R7 ;  /* 0x0000080004077824 */ /* 0x000fe200078e0207 */
[----:B------:R-:W-:Y:S01]  /*49f0*/  UIADD3 UR4, UP0, UR22, 0xf0, URZ ;  /* 0x000000f016047890 */ /* 0x000fe2000ff1e03f */
[----:B------:R-:W-:Y:S01]  /*4a00*/  VIADD R2, R2, 0xffffffff ;  /* 0xffffffff02027836 */ /* 0x000fe20000000000 */
[----:B------:R-:W-:Y:S01]  /*4a10*/  R2UR UR5, R5 ;  /* 0x00000000050572ca */ /* 0x000fe200000e0000 */
[----:B------:R-:W-:Y:S01]  /*4a20*/  UIADD3 UR24, UP1, UR22, 0x1f0, URZ ;  /* 0x000001f016187890 */ /* 0x000fe2000ff3e03f */
[----:B------:R-:W-:Y:S01]  /*4a30*/  R2UR UR8, R7 ;  /* 0x00000000070872ca */ /* 0x000fe200000e0000 */
[----:B------:R-:W-:Y:S01]  /*4a40*/  VIADD R4, R4, 0x1 ;  /* 0x0000000104047836 */ /* 0x000fe20000000000 */
[----:B------:R-:W-:Y:S01]  /*4a50*/  R2UR UR11, R17 ;  /* 0x00000000110b72ca */ /* 0x000fe200000e0000 */
[----:B------:R-:W-:Y:S01]  /*4a60*/  UIADD3.X UR25, URZ, UR23, URZ, UP1, !UPT ;  /* 0x000000173f197290 */ /* 0x000fe20008ffe43f */
[C---:B------:R-:W-:Y:S01]  /*4a70*/  R2UR UR10, R19.reuse ;  /* 0x00000000130a72ca */ /* 0x040fe200000e0000 */
[----:B------:R-:W-:Y:S01]  /*4a80*/  UMOV UR6, 0x0 ;  /* 0x0000000000067882 */ /* 0x000fe20000000000 */
[----:B------:R-:W-:Y:S01]  /*4a90*/  R2UR UR12, R14 ;  /* 0x000000000e0c72ca */ /* 0x000fe200000e0000 */
[----:B------:R-:W-:Y:S01]  /*4aa0*/  UMOV UR7, 0x10000000 ;  /* 0x1000000000077882 */ /* 0x000fe20000000000 */
[----:B------:R-:W-:Y:S01]  /*4ab0*/  R2UR UR19, R18 ;  /* 0x00000000121372ca */ /* 0x000fe200000e0000 */
[----:B------:R-:W-:Y:S01]  /*4ac0*/  VIADD R19, R19, 0x80 ;  /* 0x0000008013137836 */ /* 0x000fe20000000000 */
[----:B------:R-:W-:Y:S01]  /*4ad0*/  ISETP.GT.AND P4, PT, R2, 0x1, PT ;  /* 0x000000010200780c */ /* 0x000fe20003f84270 */
[----:B------:R-:W-:Y:S01]  /*4ae0*/  UIADD3 UR14, UR5, 0x180, URZ ;  /* 0x00000180050e7890 */ /* 0x000fe2000fffe03f */
[----:B------:R-:W-:Y:S01]  /*4af0*/  ISETP.NE.AND P1, PT, R4, 0x6, PT ;  /* 0x000000060400780c */ /* 0x000fe20003f25270 */
[----:B------:R-:W-:-:S02]  /*4b00*/  UIADD3.X UR5, URZ, UR23, URZ, UP0, !UPT ;  /* 0x000000173f057290 */ /* 0x000fc400087fe43f */
[----:B------:R-:W-:Y:S01]  /*4b10*/  UIADD3 UR15, UR8, 0x30180, URZ ;  /* 0x00030180080f7890 */ /* 0x000fe2000fffe03f */
[----:B------:R-:W-:Y:S02]  /*4b20*/  SEL R6, RZ, 0x1, P1 ;  /* 0x00000001ff067807 */ /* 0x000fe40000800000 */
[----:B------:R-:W-:Y:S01]  /*4b30*/  UMOV UR8, UR14 ;  /* 0x0000000e00087c82 */ /* 0x000fe20008000000 */
[----:B------:R-:W-:Y:S02]  /*4b40*/  SEL R4, R4, RZ, P1 ;  /* 0x000000ff04047207 */ /* 0x000fe40000800000 */
[----:B------:R-:W-:Y:S01]  /*4b50*/  LOP3.LUT R3, R3, R6, RZ, 0x3c, !PT ;  /* 0x0000000603037212 */ /* 0x000fe200078e3cff */
[----:B------:R0:W-:Y:S02]  /*4b60*/  UTMALDG.3D [UR8], [UR4], desc[UR6] ;  /* 0x00000608040075b4 */ /* 0x0001e40008011000 */
[----:B0-----:R-:W-:Y:S01]  /*4b70*/  UMOV UR8, UR15 ;  /* 0x0000000f00087c82 */ /* 0x001fe20008000000 */
[----:B------:R-:W-:-:S02]  /*4b80*/  UMOV UR11, UR19 ;  /* 0x00000013000b7c82 */ /* 0x000fc40008000000 */
[----:B------:R0:W-:Y:S02]  /*4b90*/  UTMALDG.3D [UR8], [UR24], desc[UR6] ;  /* 0x00000608180075b4 */ /* 0x0001e40008011000 */
[----:B0-----:R-:W-:Y:S05]  /*4ba0*/  @P4 BRA `(.L_x_80) ;  /* 0xfffffffc00484947 */ /* 0x001fea000383ffff */
.L_x_76:
[----:B------:R-:W-:Y:S05]  /*4bb0*/  BSYNC B1 ;  /* 0x0000000000017941 */ /* 0x000fea0003800000 */
.L_x_75:
[----:B------:R-:W-:Y:S01]  /*4bc0*/  LOP3.LUT P4, RZ, R15, 0xff, RZ, 0xc0, !PT ;  /* 0x000000ff0fff7812 */ /* 0x000fe2000788c0ff */
[----:B------:R-:W-:Y:S01]  /*4bd0*/  IMAD.IADD R4, R12, 0x1, R13 ;  /* 0x000000010c047824 */ /* 0x000fe200078e020d */
[----:B------:R-:W-:Y:S01]  /*4be0*/  IADD3 R8, P5, R8, UR20, RZ ;  /* 0x0000001408087c10 */ /* 0x000fe2000ffbe0ff */
[----:B------:R-:W-:Y:S01]  /*4bf0*/  ULDC.64 UR4, c[0x0][0x650] ;  /* 0x0001940000047ab9 */ /* 0x000fe20000000a00 */
[----:B------:R-:W-:Y:S01]  /*4c00*/  BSSY B1, `(.L_x_81) ;  /* 0x000006c000017945 */ /* 0x000fe20003800000 */
[----:B------:R-:W-:Y:S01]  /*4c10*/  IMAD.MOV.U32 R17, RZ, RZ, -0x1 ;  /* 0xffffffffff117424 */ /* 0x000fe200078e00ff */
[----:B------:R-:W-:Y:S01]  /*4c20*/  ISETP.GT.U32.AND P1, PT, R4, 0x5, PT ;  /* 0x000000050400780c */ /* 0x000fe20003f24070 */
[----:B------:R-:W-:Y:S01]  /*4c30*/  IMAD.MOV.U32 R18, RZ, RZ, -0x1 ;  /* 0xffffffffff127424 */ /* 0x000fe200078e00ff */
[----:B------:R-:W-:Y:S01]  /*4c40*/  IADD3.X R9, R9, UR13, RZ, P5, !PT ;  /* 0x0000000d09097c10 */ /* 0x000fe2000affe4ff */
[----:B------:R-:W-:Y:S01]  /*4c50*/  IMAD.MOV.U32 R14, RZ, RZ, -0x1 ;  /* 0xffffffffff0e7424 */ /* 0x000fe200078e00ff */
[----:B------:R-:W-:-:S02]  /*4c60*/  ISETP.LT.U32.AND P1, PT, R12, 0x6, P1 ;  /* 0x000000060c00780c */ /* 0x000fc40000f21070 */
[----:B------:R-:W-:Y:S01]  /*4c70*/  PRMT R15, RZ, 0x7610, R15 ;  /* 0x00007610ff0f7816 */ /* 0x000fe2000000000f */
[----:B------:R-:W0:Y:S01]  /*4c80*/  @P4 S2R R3, SR_CgaCtaId ;  /* 0x0000000000034919 */ /* 0x000e220000008800 */
[----:B------:R-:W-:-:S04]  /*4c90*/  @P4 MOV R2, 0x400 ;  /* 0x0000040000024802 */ /* 0x000fc80000000f00 */
[----:B0-----:R-:W-:Y:S01]  /*4ca0*/  @P4 LEA R5, R3, R2, 0x18 ;  /* 0x0000000203054211 */ /* 0x001fe200078ec0ff */
[----:B------:R-:W-:-:S03]  /*4cb0*/  IMAD.WIDE.U32 R2, R4, -0x55555555, RZ ;  /* 0xaaaaaaab04027825 */ /* 0x000fc600078e00ff */
[----:B------:R0:W-:Y:S01]  /*4cc0*/  @P4 SYNCS.ARRIVE.TRANS64.A1T0 RZ, [R5+URZ+0x78], RZ ;  /* 0x000078ff05ff49a7 */ /* 0x0001e2000810003f */
[----:B------:R-:W-:Y:S02]  /*4cd0*/  ISETP.GE.U32.AND P4, PT, R12, 0x6, PT ;  /* 0x000000060c00780c */ /* 0x000fe40003f86070 */
[----:B------:R-:W-:Y:S02]  /*4ce0*/  PRMT R2, RZ, 0x7610, R2 ;  /* 0x00007610ff027816 */ /* 0x000fe40000000002 */
[----:B0-----:R-:W-:Y:S02]  /*4cf0*/  SHF.R.U32.HI R5, RZ, 0x2, R3 ;  /* 0x00000002ff057819 */ /* 0x001fe40000011603 */
[----:B------:R-:W-:Y:S02]  /*4d00*/  SEL R3, RZ, 0x1, !P1 ;  /* 0x00000001ff037807 */ /* 0x000fe40004800000 */
[----:B------:R-:W-:Y:S01]  /*4d10*/  ISETP.GE.U32.AND P1, PT, R8, UR4, PT ;  /* 0x0000000408007c0c */ /* 0x000fe2000bf26070 */
[----:B------:R-:W-:Y:S01]  /*4d20*/  IMAD R13, R5, -0x6, R4 ;  /* 0xfffffffa050d7824 */ /* 0x000fe200078e0204 */
[----:B------:R-:W-:-:S02]  /*4d30*/  LOP3.LUT R10, R10, R3, RZ, 0x3c, !PT ;  /* 0x000000030a0a7212 */ /* 0x000fc400078e3cff */
[----:B------:R-:W-:Y:S02]  /*4d40*/  ISETP.GE.U32.AND.EX P1, PT, R9, UR5, PT, P1 ;  /* 0x0000000509007c0c */ /* 0x000fe4000bf26110 */
[----:B------:R-:W-:-:S11]  /*4d50*/  @P4 LOP3.LUT R10, R10, 0x1, R5, 0x78, !PT ;  /* 0x000000010a0a4812 */ /* 0x000fd600078e7805 */
[----:B------:R-:W-:Y:S05]  /*4d60*/  @P1 BRA `(.L_x_82) ;  /* 0x0000000400541947 */ /* 0x000fea0003800000 */
[----:B------:R-:W-:Y:S01]  /*4d70*/  ULDC.64 UR4, c[0x0][0x628] ;  /* 0x00018a0000047ab9 */ /* 0x000fe20000000a00 */
[----:B------:R-:W0:Y:S01]  /*4d80*/  S2R R17, SR_CTAID.X ;  /* 0x0000000000117919 */ /* 0x000e220000002500 */
[----:B------:R-:W-:Y:S01]  /*4d90*/  ISETP.NE.U32.AND P1, PT, RZ, UR4, PT ;  /* 0x00000004ff007c0c */ /* 0x000fe2000bf25070 */
[----:B------:R-:W-:Y:S01]  /*4da0*/  ULDC UR7, c[0x0][0x630] ;  /* 0x00018c0000077ab9 */ /* 0x000fe20000000800 */
[----:B------:R-:W-:Y:S01]  /*4db0*/  IMAD.MOV.U32 R2, RZ, RZ, R8 ;  /* 0x000000ffff027224 */ /* 0x000fe200078e0008 */
[----:B------:R-:W1:Y:S01]  /*4dc0*/  S2R R14, SR_CTAID.Y ;  /* 0x00000000000e7919 */ /* 0x000e620000002600 */
[----:B------:R-:W-:Y:S01]  /*4dd0*/  ISETP.NE.AND.EX P1, PT, RZ, UR5, PT, P1 ;  /* 0x00000005ff007c0c */ /* 0x000fe2000bf25310 */
[----:B------:R-:W-:-:S12]  /*4de0*/  IMAD.MOV.U32 R3, RZ, RZ, R9 ;  /* 0x000000ffff037224 */ /* 0x000fd800078e0009 */
[----:B------:R-:W-:Y:S05]  /*4df0*/  @!P1 BRA `(.L_x_83) ;  /* 0x0000000000289947 */ /* 0x000fea0003800000 */
[----:B------:R-:W-:Y:S02]  /*4e00*/  ULDC UR6, c[0x0][0x634] ;  /* 0x00018d0000067ab9 */ /* 0x000fe40000000800 */
[----:B------:R-:W-:-:S05]  /*4e10*/  IADD3 R7, P1, R8, UR6, RZ ;  /* 0x0000000608077c10 */ /* 0x000fca000ff3e0ff */
[----:B------:R-:W-:-:S04]  /*4e20*/  IMAD.X R19, RZ, RZ, R9, P1 ;  /* 0x000000ffff137224 */ /* 0x000fc800008e0609 */
[----:B------:R-:W-:-:S04]  /*4e30*/  IMAD.WIDE.U32 R4, R19, UR4, RZ ;  /* 0x0000000413047c25 */ /* 0x000fc8000f8e00ff */
[----:B------:R-:W-:-:S04]  /*4e40*/  IMAD.WIDE.U32 R4, P1, R7, UR5, R4 ;  /* 0x0000000507047c25 */ /* 0x000fc8000f820004 */
[----:B------:R-:W-:-:S04]  /*4e50*/  IMAD.WIDE.U32 R6, R7, UR4, RZ ;  /* 0x0000000407067c25 */ /* 0x000fc8000f8e00ff */
[----:B------:R-:W-:Y:S01]  /*4e60*/  IMAD.X R3, RZ, RZ, RZ, P1 ;  /* 0x000000ffff037224 */ /* 0x000fe200008e06ff */
[----:B------:R-:W-:Y:S01]  /*4e70*/  IADD3 RZ, P1, R7, R4, RZ ;  /* 0x0000000407ff7210 */ /* 0x000fe20007f3e0ff */
[----:B------:R-:W-:-:S04]  /*4e80*/  IMAD.MOV.U32 R2, RZ, RZ, R5 ;  /* 0x000000ffff027224 */ /* 0x000fc800078e0005 */
[----:B------:R-:W-:-:S08]  /*4e90*/  IMAD.WIDE.U32.X R2, R19, UR5, R2, P1 ;  /* 0x0000000513027c25 */ /* 0x000fd000088e0402 */
.L_x_83:
[--C-:B------:R-:W-:Y:S01]  /*4ea0*/  SHF.R.U64 R6, R2, UR7, R3.reuse ;  /* 0x0000000702067c19 */ /* 0x100fe20008001203 */
[----:B------:R-:W-:Y:S01]  /*4eb0*/  ULDC.64 UR4, c[0x0][0x620] ;  /* 0x0001880000047ab9 */ /* 0x000fe20000000a00 */
[----:B------:R-:W-:Y:S01]  /*4ec0*/  SHF.R.U32.HI R2, RZ, UR7, R3 ;  /* 0x00000007ff027c19 */ /* 0x000fe20008011603 */
[----:B------:R-:W-:Y:S01]  /*4ed0*/  IMAD.MOV.U32 R3, RZ, RZ, R9 ;  /* 0x000000ffff037224 */ /* 0x000fe200078e0009 */
[----:B------:R-:W-:Y:S01]  /*4ee0*/  IADD3 R5, P1, RZ, -R6, RZ ;  /* 0x80000006ff057210 */ /* 0x000fe20007f3e0ff */
[----:B------:R-:W2:Y:S01]  /*4ef0*/  LDC R22, c[0x0][0x144] ;  /* 0x00005100ff167b82 */ /* 0x000ea20000000800 */
[----:B0-----:R-:W-:Y:S01]  /*4f00*/  I2FP.F32.U32 R7, R17 ;  /* 0x0000001100077245 */ /* 0x001fe20000201000 */
[----:B------:R-:W-:Y:S01]  /*4f10*/  ULDC.64 UR8, c[0x0][0x640] ;  /* 0x0001900000087ab9 */ /* 0x000fe20000000a00 */
[----:B------:R-:W-:Y:S01]  /*4f20*/  ULDC UR6, c[0x0][0x608] ;  /* 0x0001820000067ab9 */ /* 0x000fe20000000800 */
[----:B------:R-:W-:Y:S01]  /*4f30*/  IMAD.X R2, RZ, RZ, ~R2, P1 ;  /* 0x000000ffff027224 */ /* 0x000fe200008e0e02 */
[----:B------:R-:W-:-:S03]  /*4f40*/  ISETP.NE.U32.AND P1, PT, RZ, UR8, PT ;  /* 0x00000008ff007c0c */ /* 0x000fc6000bf25070 */
[----:B------:R-:W-:Y:S01]  /*4f50*/  IMAD R4, R2, UR4, RZ ;  /* 0x0000000402047c24 */ /* 0x000fe2000f8e02ff */
[----:B------:R-:W0:Y:S01]  /*4f60*/  LDC R19, c[0x0][0x148] ;  /* 0x00005200ff137b82 */ /* 0x000e220000000800 */
[----:B------:R-:W-:Y:S01]  /*4f70*/  IMAD.MOV.U32 R2, RZ, RZ, R8 ;  /* 0x000000ffff027224 */ /* 0x000fe200078e0008 */
[----:B------:R-:W-:-:S03]  /*4f80*/  ISETP.NE.AND.EX P1, PT, RZ, UR9, PT, P1 ;  /* 0x00000009ff007c0c */ /* 0x000fc6000bf25310 */
[----:B------:R-:W-:Y:S01]  /*4f90*/  IMAD.WIDE.U32 R2, R5, UR4, R2 ;  /* 0x0000000405027c25 */ /* 0x000fe2000f8e0002 */
[----:B------:R-:W-:-:S03]  /*4fa0*/  ULDC UR4, c[0x0][0x150] ;  /* 0x0000540000047ab9 */ /* 0x000fc60000000800 */
[----:B------:R-:W-:Y:S02]  /*4fb0*/  IMAD R5, R5, UR5, R4 ;  /* 0x0000000505057c24 */ /* 0x000fe4000f8e0204 */
[----:B------:R-:W-:Y:S01]  /*4fc0*/  FMUL R4, R7, UR4 ;  /* 0x0000000407047c20 */ /* 0x000fe20008400000 */
[----:B------:R-:W-:Y:S01]  /*4fd0*/  ULDC UR4, c[0x0][0x618] ;  /* 0x0001860000047ab9 */ /* 0x000fe20000000800 */
[----:B------:R-:W-:Y:S01]  /*4fe0*/  ULDC UR5, c[0x0][0x154] ;  /* 0x0000550000057ab9 */ /* 0x000fe20000000800 */
[----:B------:R-:W-:-:S03]  /*4ff0*/  IMAD.IADD R3, R3, 0x1, R5 ;  /* 0x0000000103037824 */ /* 0x000fc600078e0205 */
[----:B------:R-:W3:Y:S02]  /*5000*/  F2I.U32.TRUNC.NTZ R4, R4 ;  /* 0x0000000400047305 */ /* 0x000ee4000020f000 */
[----:B------:R-:W-:Y:S02]  /*5010*/  SHF.R.U64 R7, R2, UR4, R3 ;  /* 0x0000000402077c19 */ /* 0x000fe40008001203 */
[----:B-1----:R-:W-:-:S05]  /*5020*/  I2FP.F32.U32 R2, R14 ;  /* 0x0000000e00027245 */ /* 0x002fca0000201000 */
[----:B------:R-:W-:Y:S01]  /*5030*/  FMUL R21, R2, UR5 ;  /* 0x0000000502157c20 */ /* 0x000fe20008400000 */
[----:B------:R-:W-:Y:S01]  /*5040*/  SHF.R.U32.HI R2, RZ, UR4, R3 ;  /* 0x00000004ff027c19 */ /* 0x000fe20008011603 */
[----:B------:R-:W-:-:S03]  /*5050*/  ULDC UR4, c[0x0][0x658] ;  /* 0x0001960000047ab9 */ /* 0x000fc60000000800 */
[--C-:B------:R-:W-:Y:S01]  /*5060*/  SHF.R.U64 R20, R7, UR6, R2.reuse ;  /* 0x0000000607147c19 */ /* 0x100fe20008001202 */
[----:B------:R-:W1:Y:S01]  /*5070*/  F2I.U32.TRUNC.NTZ R21, R21 ;  /* 0x0000001500157305 */ /* 0x000e62000020f000 */
[----:B------:R-:W-:Y:S01]  /*5080*/  SHF.R.U32.HI R3, RZ, UR6, R2 ;  /* 0x00000006ff037c19 */ /* 0x000fe20008011602 */
[----:B---3--:R-:W-:-:S03]  /*5090*/  IMAD.MOV R4, RZ, RZ, -R4 ;  /* 0x000000ffff047224 */ /* 0x008fc600078e0a04 */
[----:B------:R-:W-:Y:S01]  /*50a0*/  SHF.R.U64 R18, R20, UR4, R3 ;  /* 0x0000000414127c19 */ /* 0x000fe20008001203 */
[----:B--2---:R-:W-:Y:S01]  /*50b0*/  IMAD R17, R22, R4, R17 ;  /* 0x0000000416117224 */ /* 0x004fe200078e0211 */
[----:B------:R-:W-:-:S03]  /*50c0*/  SHF.R.U32.HI R23, RZ, UR4, R3 ;  /* 0x00000004ff177c19 */ /* 0x000fc60008011603 */
[----:B------:R-:W-:Y:S02]  /*50d0*/  IMAD.MOV.U32 R2, RZ, RZ, R18 ;  /* 0x000000ffff027224 */ /* 0x000fe400078e0012 */
[----:B------:R-:W-:Y:S01]  /*50e0*/  IMAD.MOV.U32 R3, RZ, RZ, R23 ;  /* 0x000000ffff037224 */ /* 0x000fe200078e0017 */
[----:B------:R-:W-:Y:S06]  /*50f0*/  @!P1 BRA `(.L_x_84) ;  /* 0x0000000000289947 */ /* 0x000fec0003800000 */
[----:B------:R-:W-:Y:S02]  /*5100*/  ULDC UR4, c[0x0][0x64c] ;  /* 0x0001930000047ab9 */ /* 0x000fe40000000800 */
[----:B------:R-:W-:-:S05]  /*5110*/  IADD3 R3, P1, R18, UR4, RZ ;  /* 0x0000000412037c10 */ /* 0x000fca000ff3e0ff */
[----:B------:R-:W-:-:S04]  /*5120*/  IMAD.X R23, RZ, RZ, R23, P1 ;  /* 0x000000ffff177224 */ /* 0x000fc800008e0617 */
[----:B------:R-:W-:-:S04]  /*5130*/  IMAD.WIDE.U32 R4, R23, UR8, RZ ;  /* 0x0000000817047c25 */ /* 0x000fc8000f8e00ff */
[----:B------:R-:W-:-:S04]  /*5140*/  IMAD.WIDE.U32 R4, P1, R3, UR9, R4 ;  /* 0x0000000903047c25 */ /* 0x000fc8000f820004 */
[----:B------:R-:W-:-:S04]  /*5150*/  IMAD.WIDE.U32 R2, R3, UR8, RZ ;  /* 0x0000000803027c25 */ /* 0x000fc8000f8e00ff */
[----:B------:R-:W-:Y:S01]  /*5160*/  IMAD.MOV.U32 R2, RZ, RZ, R5 ;  /* 0x000000ffff027224 */ /* 0x000fe200078e0005 */
[----:B------:R-:W-:Y:S01]  /*5170*/  IADD3 RZ, P4, R3, R4, RZ ;  /* 0x0000000403ff7210 */ /* 0x000fe20007f9e0ff */
[----:B------:R-:W-:-:S04]  /*5180*/  IMAD.X R3, RZ, RZ, RZ, P1 ;  /* 0x000000ffff037224 */ /* 0x000fc800008e06ff */
[----:B------:R-:W-:-:S08]  /*5190*/  IMAD.WIDE.U32.X R2, R23, UR9, R2, P4 ;  /* 0x0000000917027c25 */ /* 0x000fd0000a0e0402 */
.L_x_84:
[----:B------:R-:W-:Y:S01]  /*51a0*/  ULDC UR4, c[0x0][0x648] ;  /* 0x0001920000047ab9 */ /* 0x000fe20000000800 */
[----:B------:R-:W-:Y:S01]  /*51b0*/  LOP3.LUT R20, R20, UR17, RZ, 0xc0, !PT ;  /* 0x0000001114147c12 */ /* 0x000fe2000f8ec0ff */
[----:B-1----:R-:W-:Y:S01]  /*51c0*/  IMAD.MOV R21, RZ, RZ, -R21 ;  /* 0x000000ffff157224 */ /* 0x002fe200078e0a15 */
[----:B------:R-:W-:Y:S01]  /*51d0*/  SHF.R.U64 R3, R2, UR4, R3 ;  /* 0x0000000402037c19 */ /* 0x000fe20008001203 */
[----:B------:R-:W-:Y:S01]  /*51e0*/  ULDC UR4, c[0x0][0x638] ;  /* 0x00018e0000047ab9 */ /* 0x000fe20000000800 */
[----:B------:R-:W-:Y:S01]  /*51f0*/  LOP3.LUT R7, R7, UR16, RZ, 0xc0, !PT ;  /* 0x0000001007077c12 */ /* 0x000fe2000f8ec0ff */
[----:B0-----:R-:W-:Y:S01]  /*5200*/  @P3 IMAD R17, R19, R21, R14 ;  /* 0x0000001513113224 */ /* 0x001fe200078e020e */
[----:B------:R-:W-:Y:S01]  /*5210*/  ULDC UR5, c[0x0][0x610] ;  /* 0x0001840000057ab9 */ /* 0x000fe20000000800 */
[----:B------:R-:W-:Y:S02]  /*5220*/  IMAD.MOV R5, RZ, RZ, -R3 ;  /* 0x000000ffff057224 */ /* 0x000fe400078e0a03 */
[----:B------:R-:W-:-:S02]  /*5230*/  IMAD R20, R3, UR18, R20 ;  /* 0x0000001203147c24 */ /* 0x000fc4000f8e0214 */
[----:B------:R-:W-:Y:S01]  /*5240*/  IMAD R18, R5, UR4, R18 ;  /* 0x0000000405127c24 */ /* 0x000fe2000f8e0212 */
[----:B------:R-:W-:Y:S01]  /*5250*/  ULDC UR4, c[0x0][0x600] ;  /* 0x0001800000047ab9 */ /* 0x000fe20000000800 */
[----:B------:R-:W-:Y:S02]  /*5260*/  IMAD R17, R20, UR5, R17 ;  /* 0x0000000514117c24 */ /* 0x000fe4000f8e0211 */
[----:B------:R-:W-:Y:S02]  /*5270*/  IMAD R4, R18, UR4, R7 ;  /* 0x0000000412047c24 */ /* 0x000fe4000f8e0207 */
[----:B------:R-:W-:Y:S02]  /*5280*/  IMAD.MOV.U32 R2, RZ, RZ, 0x1 ;  /* 0x00000001ff027424 */ /* 0x000fe400078e00ff */
[----:B------:R-:W-:Y:S01]  /*5290*/  IMAD.MOV.U32 R14, RZ, RZ, R6 ;  /* 0x000000ffff0e7224 */ /* 0x000fe200078e0006 */
[----:B------:R-:W-:Y:S02]  /*52a0*/  SEL R18, R4, R17, !P3 ;  /* 0x0000001104127207 */ /* 0x000fe40005800000 */
[----:B------:R-:W-:-:S07]  /*52b0*/  SEL R17, R17, R4, !P3 ;  /* 0x0000000411117207 */ /* 0x000fce0005800000 */
.L_x_82:
[----:B------:R-:W-:Y:S05]  /*52c0*/  BSYNC B1 ;  /* 0x0000000000017941 */ /* 0x000fea0003800000 */
.L_x_81:
[----:B------:R-:W-:-:S13]  /*52d0*/  LOP3.LUT P1, RZ, R2, 0xff, RZ, 0xc0, !PT ;  /* 0x000000ff02ff7812 */ /* 0x000fda000782c0ff */
[----:B------:R-:W-:Y:S05]  /*52e0*/  @P1 BRA `(.L_x_85) ;  /* 0xfffffff400441947 */ /* 0x000fea000383ffff */
[----:B------:R-:W-:Y:S05]  /*52f0*/  BSYNC B0 ;  /* 0x0000000000007941 */ /* 0x000fea0003800000 */
.L_x_73:
[----:B------:R-:W-:-:S03]  /*5300*/  UMOV UR4, 0xffffffff ;  /* 0xffffffff00047882 */ /* 0x000fc60000000000 */
[----:B------:R-:W-:Y:S05]  /*5310*/  BRA.DIV UR4, `(.L_x_86) ;  /* 0x0000000604647947 */ /* 0x000fea000b800000 */
[----:B------:R-:W-:-:S13]  /*5320*/  ELECT P0, URZ, PT ;  /* 0x00000000003f782f */ /* 0x000fda0003800000 */
.L_x_102:
[----:B------:R-:W-:Y:S04]  /*5330*/  BSSY B0, `(.L_x_87) ;  /* 0x000003d000007945 */ /* 0x000fe80003800000 */
[----:B------:R-:W-:Y:S05]  /*5340*/  @!P0 BRA `(.L_x_88) ;  /* 0x0000000000ec8947 */ /* 0x000fea0003800000 */
[----:B------:R-:W-:-:S04]  /*5350*/  LOP3.LUT R0, R0, 0x2, RZ, 0xfc, !PT ;  /* 0x0000000200007812 */ /* 0x000fc800078efcff */
[----:B------:R-:W-:-:S13]  /*5360*/  ISETP.NE.AND P0, PT, R0, 0x3, PT ;  /* 0x000000030000780c */ /* 0x000fda0003f05270 */
[----:B------:R-:W-:Y:S05]  /*5370*/  @!P0 BRA `(.L_x_89) ;  /* 0x0000000000048947 */ /* 0x000fea0003800000 */
[----:B------:R-:W-:Y:S01]  /*5380*/  BPT.TRAP 0x1 ;  /* 0x000000040000795c */ /* 0x000fe20000300000 */
.L_x_89:
[----:B------:R-:W0:Y:S01]  /*5390*/  S2R R3, SR_CgaCtaId ;  /* 0x0000000000037919 */ /* 0x000e220000008800 */
[----:B------:R-:W-:Y:S02]  /*53a0*/  MOV R0, 0x400 ;  /* 0x0000040000007802 */ /* 0x000fe40000000f00 */
[----:B------:R-:W-:Y:S02]  /*53b0*/  SHF.L.U32 R2, R10, 0x1f, RZ ;  /* 0x0000001f0a027819 */ /* 0x000fe400000006ff */
[----:B0-----:R-:W-:-:S05]  /*53c0*/  LEA R0, R3, R0, 0x18 ;  /* 0x0000000003007211 */ /* 0x001fca00078ec0ff */
[----:B------:R-:W-:-:S04]  /*53d0*/  VIADD R0, R0, 0x30 ;  /* 0x0000003000007836 */ /* 0x000fc80000000000 */
[C---:B------:R-:W-:Y:S02]  /*53e0*/  IMAD R5, R13.reuse, 0x8, R0 ;  /* 0x000000080d057824 */ /* 0x040fe400078e0200 */
[----:B------:R-:W-:Y:S02]  /*53f0*/  VIADD R13, R13, 0x1 ;  /* 0x000000010d0d7836 */ /* 0x000fe40000000000 */
[----:B------:R-:W0:Y:S03]  /*5400*/  SYNCS.PHASECHK.TRANS64.TRYWAIT P0, [R5+URZ], R2 ;  /* 0x00000002050075a7 */ /* 0x000e26000800017f */
[----:B------:R-:W-:-:S04]  /*5410*/  ISETP.NE.AND P1, PT, R13, 0x6, PT ;  /* 0x000000060d00780c */ /* 0x000fc80003f25270 */
[----:B------:R-:W-:Y:S02]  /*5420*/  SEL R3, RZ, 0x1, P1 ;  /* 0x00000001ff037807 */ /* 0x000fe40000800000 */
[----:B------:R-:W-:Y:S02]  /*5430*/  SEL R13, R13, RZ, P1 ;  /* 0x000000ff0d0d7207 */ /* 0x000fe40000800000 */
[----:B------:R-:W-:-:S03]  /*5440*/  LOP3.LUT R10, R10, R3, RZ, 0x3c, !PT ;  /* 0x000000030a0a7212 */ /* 0x000fc600078e3cff */
[----:B------:R-:W-:Y:S01]  /*5450*/  IMAD R7, R13, 0x8, R0 ;  /* 0x000000080d077824 */ /* 0x000fe200078e0200 */
[----:B------:R-:W-:Y:S01]  /*5460*/  SHF.L.U32 R4, R10, 0x1f, RZ ;  /* 0x0000001f0a047819 */ /* 0x000fe200000006ff */
[----:B0-----:R-:W-:Y:S06]  /*5470*/  @!P0 BRA `(.L_x_90) ;  /* 0x0000000400308947 */ /* 0x001fec0003800000 */
.L_x_103:
[----:B------:R-:W1:Y:S01]  /*5480*/  SYNCS.PHASECHK.TRANS64.TRYWAIT P0, [R7+URZ], R4 ;  /* 0x00000004070075a7 */ /* 0x000e62000800017f */
[----:B0-----:R-:W-:-:S05]  /*5490*/  VIADD R2, R13, 0x1 ;  /* 0x000000010d027836 */ /* 0x001fca0000000000 */
[----:B------:R-:W-:-:S04]  /*54a0*/  ISETP.NE.AND P1, PT, R2, 0x6, PT ;  /* 0x000000060200780c */ /* 0x000fc80003f25270 */
[----:B------:R-:W-:Y:S02]  /*54b0*/  SEL R3, RZ, 0x1, P1 ;  /* 0x00000001ff037807 */ /* 0x000fe40000800000 */
[----:B------:R-:W-:Y:S02]  /*54c0*/  SEL R9, R2, RZ, P1 ;  /* 0x000000ff02097207 */ /* 0x000fe40000800000 */
[----:B------:R-:W-:-:S03]  /*54d0*/  LOP3.LUT R10, R10, R3, RZ, 0x3c, !PT ;  /* 0x000000030a0a7212 */ /* 0x000fc600078e3cff */
[----:B------:R-:W-:Y:S01]  /*54e0*/  IMAD R6, R9, 0x8, R0 ;  /* 0x0000000809067824 */ /* 0x000fe200078e0200 */
[----:B------:R-:W-:Y:S01]  /*54f0*/  SHF.L.U32 R5, R10, 0x1f, RZ ;  /* 0x0000001f0a057819 */ /* 0x000fe200000006ff */
[----:B-1----:R-:W-:Y:S06]  /*5500*/  @!P0 BRA `(.L_x_91) ;  /* 0x0000000400208947 */ /* 0x002fec0003800000 */
.L_x_104:
[----:B------:R-:W1:Y:S01]  /*5510*/  SYNCS.PHASECHK.TRANS64.TRYWAIT P0, [R6+URZ], R5 ;  /* 0x00000005060075a7 */ /* 0x000e62000800017f */
[----:B------:R-:W-:-:S05]  /*5520*/  VIADD R2, R9, 0x1 ;  /* 0x0000000109027836 */ /* 0x000fca0000000000 */
[----:B------:R-:W-:-:S04]  /*5530*/  ISETP.NE.AND P1, PT, R2, 0x6, PT ;  /* 0x000000060200780c */ /* 0x000fc80003f25270 */
[----:B------:R-:W-:Y:S02]  /*5540*/  SEL R3, RZ, 0x1, P1 ;  /* 0x00000001ff037807 */ /* 0x000fe40000800000 */
[----:B0-----:R-:W-:Y:S02]  /*5550*/  SEL R7, R2, RZ, P1 ;  /* 0x000000ff02077207 */ /* 0x001fe40000800000 */
[----:B------:R-:W-:-:S03]  /*5560*/  LOP3.LUT R10, R10, R3, RZ, 0x3c, !PT ;  /* 0x000000030a0a7212 */ /* 0x000fc600078e3cff */
[----:B------:R-:W-:Y:S01]  /*5570*/  IMAD R9, R7, 0x8, R0 ;  /* 0x0000000807097824 */ /* 0x000fe200078e0200 */
[----:B------:R-:W-:Y:S01]  /*5580*/  SHF.L.U32 R4, R10, 0x1f, RZ ;  /* 0x0000001f0a047819 */ /* 0x000fe200000006ff */
[----:B-1----:R-:W-:Y:S06]  /*5590*/  @!P0 BRA `(.L_x_92) ;  /* 0x0000000400108947 */ /* 0x002fec0003800000 */
.L_x_105:
[----:B------:R-:W1:Y:S01]  /*55a0*/  SYNCS.PHASECHK.TRANS64.TRYWAIT P0, [R9+URZ], R4 ;  /* 0x00000004090075a7 */ /* 0x000e62000800017f */
[----:B------:R-:W-:-:S05]  /*55b0*/  VIADD R2, R7, 0x1 ;  /* 0x0000000107027836 */ /* 0x000fca0000000000 */
[----:B------:R-:W-:-:S04]  /*55c0*/  ISETP.NE.AND P1, PT, R2, 0x6, PT ;  /* 0x000000060200780c */ /* 0x000fc80003f25270 */
[----:B------:R-:W-:Y:S02]  /*55d0*/  SEL R3, RZ, 0x1, P1 ;  /* 0x00000001ff037807 */ /* 0x000fe40000800000 */
[----:B------:R-:W-:Y:S02]  /*55e0*/  SEL R7, R2, RZ, P1 ;  /* 0x000000ff02077207 */ /* 0x000fe40000800000 */
[----:B------:R-:W-:-:S03]  /*55f0*/  LOP3.LUT R11, R10, R3, RZ, 0x3c, !PT ;  /* 0x000000030a0b7212 */ /* 0x000fc600078e3cff */
[----:B0-----:R-:W-:Y:S01]  /*5600*/  IMAD R6, R7, 0x8, R0 ;  /* 0x0000000807067824 */ /* 0x001fe200078e0200 */
[----:B------:R-:W-:Y:S01]  /*5610*/  SHF.L.U32 R5, R11, 0x1f, RZ ;  /* 0x0000001f0b057819 */ /* 0x000fe200000006ff */
[----:B-1----:R-:W-:Y:S06]  /*5620*/  @!P0 BRA `(.L_x_93) ;  /* 0x0000000400008947 */ /* 0x002fec0003800000 */
.L_x_106:
[----:B------:R-:W1:Y:S01]  /*5630*/  SYNCS.PHASECHK.TRANS64.TRYWAIT P0, [R6+URZ], R5 ;  /* 0x00000005060075a7 */ /* 0x000e62000800017f */
[----:B------:R-:W-:-:S05]  /*5640*/  VIADD R2, R7, 0x1 ;  /* 0x0000000107027836 */ /* 0x000fca0000000000 */
[----:B------:R-:W-:-:S04]  /*5650*/  ISETP.NE.AND P1, PT, R2, 0x6, PT ;  /* 0x000000060200780c */ /* 0x000fc80003f25270 */
[----:B0-----:R-:W-:Y:S02]  /*5660*/  SEL R4, RZ, 0x1, P1 ;  /* 0x00000001ff047807 */ /* 0x001fe40000800000 */
[----:B------:R-:W-:Y:S02]  /*5670*/  SEL R3, R2, RZ, P1 ;  /* 0x000000ff02037207 */ /* 0x000fe40000800000 */
[----:B------:R-:W-:Y:S01]  /*5680*/  LOP3.LUT R4, R11, R4, RZ, 0x3c, !PT ;  /* 0x000000040b047212 */ /* 0x000fe200078e3cff */
[----:B-1----:R-:W-:Y:S06]  /*5690*/  @!P0 BRA `(.L_x_94) ;  /* 0x0000000000f88947 */ /* 0x002fec0003800000 */
.L_x_107:
[----:B------:R-:W-:Y:S01]  /*56a0*/  IMAD R3, R3, 0x8, R0 ;  /* 0x0000000803037824 */ /* 0x000fe200078e0200 */
[----:B------:R-:W-:-:S07]  /*56b0*/  SHF.L.U32 R0, R4, 0x1f, RZ ;  /* 0x0000001f04007819 */ /* 0x000fce00000006ff */
.L_x_95:
[----:B-1----:R1:W2:Y:S02]  /*56c0*/  SYNCS.PHASECHK.TRANS64.TRYWAIT P0, [R3+URZ], R0 ;  /* 0x00000000030075a7 */ /* 0x0022a4000800017f */
[----:B--2---:R-:W-:Y:S05]  /*56d0*/  @!P0 NANOSLEEP.SYNCS 0x989680 ;  /* 0x009896800000895d */ /* 0x004fea0003900000 */
[----:B------:R-:W2:Y:S02]  /*56e0*/  @!P0 SYNCS.PHASECHK.TRANS64 P0, [R3+URZ], R0 ;  /* 0x00000000030085a7 */ /* 0x000ea4000800007f */
[----:B--2---:R-:W-:Y:S05]  /*56f0*/  @!P0 BRA `(.L_x_95) ;  /* 0xfffffffc00f08947 */ /* 0x004fea000383ffff */
.L_x_88:
[----:B------:R-:W-:Y:S05]  /*5700*/  BSYNC B0 ;  /* 0x0000000000007941 */ /* 0x000fea0003800000 */
.L_x_87:
[----:B------:R-:W-:Y:S05]  /*5710*/  EXIT ;  /* 0x000000000000794d */ /* 0x000fea0003800000 */
.L_x_17:
[----:B-1----:R-:W-:-:S04]  /*5720*/  IMAD.U32 R3, RZ, RZ, UR6 ;  /* 0x00000006ff037e24 */ /* 0x002fc8000f8e00ff */
[----:B------:R1:W4:Y:S03]  /*5730*/  SYNCS.PHASECHK.TRANS64.TRYWAIT P0, [R3+URZ], R2 ;  /* 0x00000002030075a7 */ /* 0x000326000800017f */
[----:B----4-:R-:W-:Y:S05]  /*5740*/  @!P0 NANOSLEEP.SYNCS 0x989680 ;  /* 0x009896800000895d */ /* 0x010fea0003900000 */
[----:B------:R-:W4:Y:S02]  /*5750*/  @!P0 SYNCS.PHASECHK.TRANS64 P0, [R3+URZ], R2 ;  /* 0x00000002030085a7 */ /* 0x000f24000800007f */
[----:B----4-:R-:W-:Y:S05]  /*5760*/  @!P0 BRA `(.L_x_17) ;  /* 0xfffffffc00ec8947 */ /* 0x010fea000383ffff */
[----:B------:R-:W-:Y:S05]  /*5770*/  BRA `(.L_x_16) ;  /* 0xffffffbc00587947 */ /* 0x000fea000383ffff */
.L_x_23:
[----:B-1----:R-:W-:-:S04]  /*5780*/  IMAD.U32 R10, RZ, RZ, UR16 ;  /* 0x00000010ff0a7e24 */ /* 0x002fc8000f8e00ff */
[----:B------:R1:W4:Y:S03]  /*5790*/  SYNCS.PHASECHK.TRANS64.TRYWAIT P0, [R10+URZ], R3 ;  /* 0x000000030a0075a7 */ /* 0x000326000800017f */
[----:B----4-:R-:W-:Y:S05]  /*57a0*/  @!P0 NANOSLEEP.SYNCS 0x989680 ;  /* 0x009896800000895d */ /* 0x010fea0003900000 */
[----:B------:R-:W4:Y:S02]  /*57b0*/  @!P0 SYNCS.PHASECHK.TRANS64 P0, [R10+URZ], R3 ;  /* 0x000000030a0085a7 */ /* 0x000f24000800007f */
[----:B----4-:R-:W-:Y:S05]  /*57c0*/  @!P0 BRA `(.L_x_23) ;  /* 0xfffffffc00ec8947 */ /* 0x010fea000383ffff */
[----:B------:R-:W-:Y:S05]  /*57d0*/  BRA `(.L_x_22) ;  /* 0xffffffc000dc7947 */ /* 0x000fea000383ffff */
.L_x_74:
[----:B------:R-:W-:Y:S01]  /*57e0*/  BSSY B1, `(.L_x_96) ;  /* 0x0000006000017945 */ /* 0x000fe20003800000 */
[----:B------:R-:W-:-:S07]  /*57f0*/  IMAD.MOV.U32 R2, RZ, RZ, -0x1 ;  /* 0xffffffffff027424 */ /* 0x000fce00078e00ff */
[----:B------:R-:W-:Y:S05]  /*5800*/  WARPSYNC.COLLECTIVE R2, `(.L_x_97) ;  /* 0x00000000020c7348 */ /* 0x000fea0003c00000 */
[----:B------:R-:W-:Y:S02]  /*5810*/  ELECT P1, UR62, PT ;  /* 0x00000000003e782f */ /* 0x000fe40003820000 */
[----:B------:R-:W-:Y:S01]  /*5820*/  MOV R2, UR62 ;  /* 0x0000003e00027c02 */ /* 0x000fe20008000f00 */
[----:B------:R-:W-:Y:S10]  /*5830*/  ENDCOLLECTIVE ;  /* 0x000000000000791b */ /* 0x000ff40003800000 */
.L_x_97:
[----:B------:R-:W-:Y:S05]  /*5840*/  BSYNC B1 ;  /* 0x0000000000017941 */ /* 0x000fea0003800000 */
.L_x_96:
[----:B------:R-:W-:Y:S05]  /*5850*/  BRA `(.L_x_98) ;  /* 0xffffffec00f47947 */ /* 0x000fea000383ffff */
.L_x_77:
[----:B-1----:R1:W2:Y:S02]  /*5860*/  SYNCS.PHASECHK.TRANS64.TRYWAIT P1, [R20+URZ+0x30], R5 ;  /* 0x00003005140075a7 */ /* 0x0022a4000802017f */
[----:B--2---:R-:W-:Y:S05]  /*5870*/  @!P1 NANOSLEEP.SYNCS 0x989680 ;  /* 0x009896800000995d */ /* 0x004fea0003900000 */
[----:B------:R-:W2:Y:S02]  /*5880*/  @!P1 SYNCS.PHASECHK.TRANS64 P1, [R20+URZ+0x30], R5 ;  /* 0x00003005140095a7 */ /* 0x000ea4000802007f */
[----:B--2---:R-:W-:Y:S05]  /*5890*/  @!P1 BRA `(.L_x_77) ;  /* 0xfffffffc00f09947 */ /* 0x004fea000383ffff */
[----:B------:R-:W-:Y:S05]  /*58a0*/  BRA `(.L_x_99) ;  /* 0xfffffff000287947 */ /* 0x000fea000383ffff */
.L_x_86:
[----:B------:R-:W-:Y:S01]  /*58b0*/  BSSY B0, `(.L_x_100) ;  /* 0x0000006000007945 */ /* 0x000fe20003800000 */
[----:B------:R-:W-:-:S07]  /*58c0*/  IMAD.MOV.U32 R2, RZ, RZ, -0x1 ;  /* 0xffffffffff027424 */ /* 0x000fce00078e00ff */
[----:B------:R-:W-:Y:S05]  /*58d0*/  WARPSYNC.COLLECTIVE R2, `(.L_x_101) ;  /* 0x00000000020c7348 */ /* 0x000fea0003c00000 */
[----:B------:R-:W-:Y:S02]  /*58e0*/  ELECT P1, UR62, PT ;  /* 0x00000000003e782f */ /* 0x000fe40003820000 */
[----:B------:R-:W-:Y:S01]  /*58f0*/  MOV R2, UR62 ;  /* 0x0000003e00027c02 */ /* 0x000fe20008000f00 */
[----:B------:R-:W-:Y:S10]  /*5900*/  ENDCOLLECTIVE ;  /* 0x000000000000791b */ /* 0x000ff40003800000 */
.L_x_101:
[----:B------:R-:W-:Y:S05]  /*5910*/  BSYNC B0 ;  /* 0x0000000000007941 */ /* 0x000fea0003800000 */
.L_x_100:
[----:B------:R-:W-:Y:S01]  /*5920*/  PLOP3.LUT P0, PT, P1, PT, PT, 0x80, 0x0 ;  /* 0x000000000000781c */ /* 0x000fe20000f0f070 */
[----:B------:R-:W-:-:S12]  /*5930*/  BRA `(.L_x_102) ;  /* 0xfffffff8007c7947 */ /* 0x000fd8000383ffff */
.L_x_90:
[----:B0-----:R0:W1:Y:S02]  /*5940*/  SYNCS.PHASECHK.TRANS64.TRYWAIT P0, [R5+URZ], R2 ;  /* 0x00000002050075a7 */ /* 0x001064000800017f */
[----:B-1----:R-:W-:Y:S05]  /*5950*/  @!P0 NANOSLEEP.SYNCS 0x989680 ;  /* 0x009896800000895d */ /* 0x002fea0003900000 */
[----:B------:R-:W1:Y:S02]  /*5960*/  @!P0 SYNCS.PHASECHK.TRANS64 P0, [R5+URZ], R2 ;  /* 0x00000002050085a7 */ /* 0x000e64000800007f */
[----:B-1----:R-:W-:Y:S05]  /*5970*/  @!P0 BRA `(.L_x_90) ;  /* 0xfffffffc00f08947 */ /* 0x002fea000383ffff */
[----:B------:R-:W-:Y:S05]  /*5980*/  BRA `(.L_x_103) ;  /* 0xfffffff800bc7947 */ /* 0x000fea000383ffff */
.L_x_91:
[----:B0-----:R0:W1:Y:S02]  /*5990*/  SYNCS.PHASECHK.TRANS64.TRYWAIT P0, [R7+URZ], R4 ;  /* 0x00000004070075a7 */ /* 0x001064000800017f */
[----:B-1----:R-:W-:Y:S05]  /*59a0*/  @!P0 NANOSLEEP.SYNCS 0x989680 ;  /* 0x009896800000895d */ /* 0x002fea0003900000 */
[----:B------:R-:W1:Y:S02]  /*59b0*/  @!P0 SYNCS.PHASECHK.TRANS64 P0, [R7+URZ], R4 ;  /* 0x00000004070085a7 */ /* 0x000e64000800007f */
[----:B-1----:R-:W-:Y:S05]  /*59c0*/  @!P0 BRA `(.L_x_91) ;  /* 0xfffffffc00f08947 */ /* 0x002fea000383ffff */
[----:B------:R-:W-:Y:S05]  /*59d0*/  BRA `(.L_x_104) ;  /* 0xfffffff800cc7947 */ /* 0x000fea000383ffff */
.L_x_92:
[----:B0-----:R0:W1:Y:S02]  /*59e0*/  SYNCS.PHASECHK.TRANS64.TRYWAIT P0, [R6+URZ], R5 ;  /* 0x00000005060075a7 */ /* 0x001064000800017f */
[----:B-1----:R-:W-:Y:S05]  /*59f0*/  @!P0 NANOSLEEP.SYNCS 0x989680 ;  /* 0x009896800000895d */ /* 0x002fea0003900000 */
[----:B------:R-:W1:Y:S02]  /*5a00*/  @!P0 SYNCS.PHASECHK.TRANS64 P0, [R6+URZ], R5 ;  /* 0x00000005060085a7 */ /* 0x000e64000800007f */
[----:B-1----:R-:W-:Y:S05]  /*5a10*/  @!P0 BRA `(.L_x_92) ;  /* 0xfffffffc00f08947 */ /* 0x002fea000383ffff */
[----:B------:R-:W-:Y:S05]  /*5a20*/  BRA `(.L_x_105) ;  /* 0xfffffff800dc7947 */ /* 0x000fea000383ffff */
.L_x_93:
[----:B0-----:R0:W1:Y:S02]  /*5a30*/  SYNCS.PHASECHK.TRANS64.TRYWAIT P0, [R9+URZ], R4 ;  /* 0x00000004090075a7 */ /* 0x001064000800017f */
[----:B-1----:R-:W-:Y:S05]  /*5a40*/  @!P0 NANOSLEEP.SYNCS 0x989680 ;  /* 0x009896800000895d */ /* 0x002fea0003900000 */
[----:B------:R-:W1:Y:S02]  /*5a50*/  @!P0 SYNCS.PHASECHK.TRANS64 P0, [R9+URZ], R4 ;  /* 0x00000004090085a7 */ /* 0x000e64000800007f */
[----:B-1----:R-:W-:Y:S05]  /*5a60*/  @!P0 BRA `(.L_x_93) ;  /* 0xfffffffc00f08947 */ /* 0x002fea000383ffff */
[----:B------:R-:W-:Y:S05]  /*5a70*/  BRA `(.L_x_106) ;  /* 0xfffffff800ec7947 */ /* 0x000fea000383ffff */
.L_x_94:
[----:B0-----:R0:W1:Y:S02]  /*5a80*/  SYNCS.PHASECHK.TRANS64.TRYWAIT P0, [R6+URZ], R5 ;  /* 0x00000005060075a7 */ /* 0x001064000800017f */
[----:B-1----:R-:W-:Y:S05]  /*5a90*/  @!P0 NANOSLEEP.SYNCS 0x989680 ;  /* 0x009896800000895d */ /* 0x002fea0003900000 */
[----:B------:R-:W1:Y:S02]  /*5aa0*/  @!P0 SYNCS.PHASECHK.TRANS64 P0, [R6+URZ], R5 ;  /* 0x00000005060085a7 */ /* 0x000e64000800007f */
[----:B-1----:R-:W-:Y:S05]  /*5ab0*/  @!P0 BRA `(.L_x_94) ;  /* 0xfffffffc00f08947 */ /* 0x002fea000383ffff */
[----:B------:R-:W-:Y:S05]  /*5ac0*/  BRA `(.L_x_107) ;  /* 0xfffffff800f47947 */ /* 0x000fea000383ffff */
.L_x_108:
[----:B------:R-:W-:-:S00]  /*5ad0*/  BRA `(.L_x_108) ;  /* 0xfffffffc00fc7947 */ /* 0x000fc0000383ffff */
[----:B------:R-:W-:-:S00]  /*5ae0*/  NOP ;  /* 0x0000000000007918 */ /* 0x000fc00000000000 */
        /* <DEDUP_REMOVED lines=9> */
.L_x_109:


//--------------------- .nv.shared._ZN7cutlass13device_kernelINS_4gemm6kernel13GemmUniversalIN4cute5tupleIJiiiiEEENS1_10collective13CollectiveMmaINS1_37MainloopSm90TmaGmmaWarpSpecializedFP8ILi6ENS5_IJNS4_1CILi1EEESB_SB_EEENS1_35KernelTmaWarpSpecializedCooperativeEEENS5_IJNSA_ILi256EEENSA_ILi16EEENSA_ILi128EEEEEENS_12float_e4m3_tENS5_IJlSB_lEEESJ_SK_NS4_8TiledMMAINS4_8MMA_AtomIJNS4_4SM904GMMA30MMA_64x16x32_F32E4M3E4M3_SS_TNILNSO_7ScaleInE1ELSQ_1EEEEEENS4_6LayoutINS5_IJNSA_ILi2EEESB_SB_EEENS5_IJSB_NSA_ILi0EEESW_EEEEENS5_IJNS4_10UnderscoreESZ_SZ_EEEEENS4_13SM90_TMA_LOADENS4_14ComposedLayoutINS4_7SwizzleILi3ELi4ELi3EEENS4_18smem_ptr_flag_bitsILi8EEENST_INS5_IJNSA_ILi8EEESH_EEENS5_IJSH_SB_EEEEEEEvNS4_8identityES12_S1C_vS1D_EENS_8epilogue10collective6detail29Sm90TmaWarpSpecializedAdapterINS1G_15DefaultEpilogueISJ_SK_SK_NS1F_6thread17LinearCombinationISJ_Li1EffLNS1K_9ScaleType4KindE0ELNS_15FloatRoundStyleE2ESJ_EENS1_15EpilogueDefaultEEEEEvvEEEEvNT_6ParamsE --------------------------
	.section	.nv.shared._ZN7cutlass13device_kernelINS_4gemm6kernel13GemmUniversalIN4cute5tupleIJiiiiEEENS1_10collective13CollectiveMmaINS1_37MainloopSm90TmaGmmaWarpSpecializedFP8ILi6ENS5_IJNS4_1CILi1EEESB_SB_EEENS1_35KernelTmaWarpSpecializedCooperativeEEENS5_IJNSA_ILi256EEENSA_ILi16EEENSA_ILi128EEEEEENS_12float_e4m3_tENS5_IJlSB_lEEESJ_SK_NS4_8TiledMMAINS4_8MMA_AtomIJNS4_4SM904GMMA30MMA_64x16x32_F32E4M3E4M3_SS_TNILNSO_7ScaleInE1ELSQ_1EEEEEENS4_6LayoutINS5_IJNSA_ILi2EEESB_SB_EEENS5_IJSB_NSA_ILi0EEESW_EEEEENS5_IJNS4_10UnderscoreESZ_SZ_EEEEENS4_13SM90_TMA_LOADENS4_14ComposedLayoutINS4_7SwizzleILi3ELi4ELi3EEENS4_18smem_ptr_flag_bitsILi8EEENST_INS5_IJNSA_ILi8EEESH_EEENS5_IJSH_SB_EEEEEEEvNS4_8identityES12_S1C_vS1D_EENS_8epilogue10collective6detail29Sm90TmaWarpSpecializedAdapterINS1G_15DefaultEpilogueISJ_SK_SK_NS1F_6thread17LinearCombinationISJ_Li1EffLNS1K_9ScaleType4KindE0ELNS_15FloatRoundStyleE2ESJ_EENS1_15EpilogueDefaultEEEEEvvEEEEvNT_6ParamsE,"aw",@nobits
	.sectionflags	@""
	.align	16
	.zero		1024


//--------------------- .nv.shared.reserved.0     --------------------------
	.section	.nv.shared.reserved.0,"aw",@nobits
	.weak		__nv_reservedSMEM_offset_0_alias
	.size		__nv_reservedSMEM_offset_0_alias, 0, 0
	.other		__nv_reservedSMEM_offset_0_alias,@"STO_CUDA_RESERVED_SHARED STV_DEFAULT"
__nv_reservedSMEM_offset_0_alias:
	.zero		0


//--------------------- .nv.global                --------------------------
	.section	.nv.global,"aw",@nobits
.nv.global:
	.type		_ZN40_INTERNAL_e25bae21_4_k_cu_629da937_145514cute1_E,@object
	.size		_ZN40_INTERNAL_e25bae21_4_k_cu_629da937_145514cute1_E,(_ZN40_INTERNAL_e25bae21_4_k_cu_629da937_145514cuda3std3__45__cpo6cbeginE - _ZN40_INTERNAL_e25bae21_4_k_cu_629da937_145514cute1_E)
_ZN40_INTERNAL_e25bae21_4_k_cu_629da937_145514cute1_E:
	.zero		1
	.type		_ZN40_INTERNAL_e25bae21_4_k_cu_629da937_145514cuda3std3__45__cpo6cbeginE,@object
	.size		_ZN40_INTERNAL_e25bae21_4_k_cu_629da937_145514cuda3std3__45__cpo6cbeginE,(_ZN40_INTERNAL_e25bae21_4_k_cu_629da937_145514cuda3std3__48in_placeE - _ZN40_INTERNAL_e25bae21_4_k_cu_629da937_145514cuda3std3__45__cpo6cbeginE)
_ZN40_INTERNAL_e25bae21_4_k_cu_629da937_145514cuda3std3__45__cpo6cbeginE:
	.zero		1
	.type		_ZN40_INTERNAL_e25bae21_4_k_cu_629da937_145514cuda3std3__48in_placeE,@object
	.size		_ZN40_INTERNAL_e25bae21_4_k_cu_629da937_145514cuda3std3__48in_placeE,(_ZN40_INTERNAL_e25bae21_4_k_cu_629da937_145514cuda3std6ranges3__45__cpo9iter_moveE - _ZN40_INTERNAL_e25bae21_4_k_cu_629da937_145514cuda3std3__48in_placeE)
_ZN40_INTERNAL_e25bae21_4_k_cu_629da937_145514cuda3std3__48in_placeE:
	.zero		1
	.type		_ZN40_INTERNAL_e25bae21_4_k_cu_629da937_145514cuda3std6ranges3__45__cpo9iter_moveE,@object
	.size		_ZN40_INTERNAL_e25bae21_4_k_cu_629da937_145514cuda3std6ranges3__45__cpo9iter_moveE,(_ZN40_INTERNAL_e25bae21_4_k_cu_629da937_145514cuda3std3__45__cpo5beginE - _ZN40_INTERNAL_e25bae21_4_k_cu_629da937_145514cuda3std6ranges3__45__cpo9iter_moveE)
_ZN40_INTERNAL_e25bae21_4_k_cu_629da937_145514cuda3std6ranges3__45__cpo9iter_moveE:
	.zero		1
	.type		_ZN40_INTERNAL_e25bae21_4_k_cu_629da937_145514cuda3std3__45__cpo5beginE,@object
	.size		_ZN40_INTERNAL_e25bae21_4_k_cu_629da937_145514cuda3std3__45__cpo5beginE,(_ZN40_INTERNAL_e25bae21_4_k_cu_629da937_145514cuda3std3__442_GLOBAL__N__e25bae21_4_k_cu_629da937_145516ignoreE - _ZN40_INTERNAL_e25bae21_4_k_cu_629da937_145514cuda3std3__45__cpo5beginE)
_ZN40_INTERNAL_e25bae21_4_k_cu_629da937_145514cuda3std3__45__cpo5beginE:
	.zero		1
	.type		_ZN40_INTERNAL_e25bae21_4_k_cu_629da937_145514cuda3std3__442_GLOBAL__N__e25bae21_4_k_cu_629da937_145516ignoreE,@object
	.size		_ZN40_INTERNAL_e25bae21_4_k_cu_629da937_145514cuda3std3__442_GLOBAL__N__e25bae21_4_k_cu_629da937_145516ignoreE,(_ZN40_INTERNAL_e25bae21_4_k_cu_629da937_145514cute7productE - _ZN40_INTERNAL_e25bae21_4_k_cu_629da937_145514cuda3std3__442_GLOBAL__N__e25bae21_4_k_cu_629da937_145516ignoreE)
_ZN40_INTERNAL_e25bae21_4_k_cu_629da937_145514cuda3std3__442_GLOBAL__N__e25bae21_4_k_cu_629da937_145516ignoreE:
	.zero		1
	.type		_ZN40_INTERNAL_e25bae21_4_k_cu_629da937_145514cute7productE,@object
	.size		_ZN40_INTERNAL_e25bae21_4_k_cu_629da937_145514cute7productE,(_ZN40_INTERNAL_e25bae21_4_k_cu_629da937_145514cuda3std3__45__cpo3endE - _ZN40_INTERNAL_e25bae21_4_k_cu_629da937_145514cute7productE)
_ZN40_INTERNAL_e25bae21_4_k_cu_629da937_145514cute7productE:
	.zero		1
	.type		_ZN40_INTERNAL_e25bae21_4_k_cu_629da937_145514cuda3std3__45__cpo3endE,@object
	.size		_ZN40_INTERNAL_e25bae21_4_k_cu_629da937_145514cuda3std3__45__cpo3endE,(_ZN40_INTERNAL_e25bae21_4_k_cu_629da937_145514cuda3std3__419piecewise_constructE - _ZN40_INTERNAL_e25bae21_4_k_cu_629da937_145514cuda3std3__45__cpo3endE)
_ZN40_INTERNAL_e25bae21_4_k_cu_629da937_145514cuda3std3__45__cpo3endE:
	.zero		1
	.type		_ZN40_INTERNAL_e25bae21_4_k_cu_629da937_145514cuda3std3__419piecewise_constructE,@object
	.size		_ZN40_INTERNAL_e25bae21_4_k_cu_629da937_145514cuda3std3__419piecewise_constructE,(_ZN40_INTERNAL_e25bae21_4_k_cu_629da937_145514cuda3std3__45__cpo4cendE - _ZN40_INTERNAL_e25bae21_4_k_cu_629da937_145514cuda3std3__419piecewise_constructE)
_ZN40_INTERNAL_e25bae21_4_k_cu_629da937_145514cuda3std3__419piecewise_constructE:
	.zero		1
	.type		_ZN40_INTERNAL_e25bae21_4_k_cu_629da937_145514cuda3std3__45__cpo4cendE,@object
	.size		_ZN40_INTERNAL_e25bae21_4_k_cu_629da937_145514cuda3std3__45__cpo4cendE,(_ZN40_INTERNAL_e25bae21_4_k_cu_629da937_145514cuda3std6ranges3__45__cpo4swapE - _ZN40_INTERNAL_e25bae21_4_k_cu_629da937_145514cuda3std3__45__cpo4cendE)
_ZN40_INTERNAL_e25bae21_4_k_cu_629da937_145514cuda3std3__45__cpo4cendE:
	.zero		1
	.type		_ZN40_INTERNAL_e25bae21_4_k_cu_629da937_145514cuda3std6ranges3__45__cpo4swapE,@object
	.size		_ZN40_INTERNAL_e25bae21_4_k_cu_629da937_145514cuda3std6ranges3__45__cpo4swapE,(.L_7 - _ZN40_INTERNAL_e25bae21_4_k_cu_629da937_145514cuda3std6ranges3__45__cpo4swapE)
_ZN40_INTERNAL_e25bae21_4_k_cu_629da937_145514cuda3std6ranges3__45__cpo4swapE:
	.zero		1
.L_7:


//--------------------- .nv.constant0._ZN7cutlass13device_kernelINS_4gemm6kernel13GemmUniversalIN4cute5tupleIJiiiiEEENS1_10collective13CollectiveMmaINS1_37MainloopSm90TmaGmmaWarpSpecializedFP8ILi6ENS5_IJNS4_1CILi1EEESB_SB_EEENS1_35KernelTmaWarpSpecializedCooperativeEEENS5_IJNSA_ILi256EEENSA_ILi16EEENSA_ILi128EEEEEENS_12float_e4m3_tENS5_IJlSB_lEEESJ_SK_NS4_8TiledMMAINS4_8MMA_AtomIJNS4_4SM904GMMA30MMA_64x16x32_F32E4M3E4M3_SS_TNILNSO_7ScaleInE1ELSQ_1EEEEEENS4_6LayoutINS5_IJNSA_ILi2EEESB_SB_EEENS5_IJSB_NSA_ILi0EEESW_EEEEENS5_IJNS4_10UnderscoreESZ_SZ_EEEEENS4_13SM90_TMA_LOADENS4_14ComposedLayoutINS4_7SwizzleILi3ELi4ELi3EEENS4_18smem_ptr_flag_bitsILi8EEENST_INS5_IJNSA_ILi8EEESH_EEENS5_IJSH_SB_EEEEEEEvNS4_8identityES12_S1C_vS1D_EENS_8epilogue10collective6detail29Sm90TmaWarpSpecializedAdapterINS1G_15DefaultEpilogueISJ_SK_SK_NS1F_6thread17LinearCombinationISJ_Li1EffLNS1K_9ScaleType4KindE0ELNS_15FloatRoundStyleE2ESJ_EENS1_15EpilogueDefaultEEEEEvvEEEEvNT_6ParamsE --------------------------
	.section	.nv.constant0._ZN7cutlass13device_kernelINS_4gemm6kernel13GemmUniversalIN4cute5tupleIJiiiiEEENS1_10collective13CollectiveMmaINS1_37MainloopSm90TmaGmmaWarpSpecializedFP8ILi6ENS5_IJNS4_1CILi1EEESB_SB_EEENS1_35KernelTmaWarpSpecializedCooperativeEEENS5_IJNSA_ILi256EEENSA_ILi16EEENSA_ILi128EEEEEENS_12float_e4m3_tENS5_IJlSB_lEEESJ_SK_NS4_8TiledMMAINS4_8MMA_AtomIJNS4_4SM904GMMA30MMA_64x16x32_F32E4M3E4M3_SS_TNILNSO_7ScaleInE1ELSQ_1EEEEEENS4_6LayoutINS5_IJNSA_ILi2EEESB_SB_EEENS5_IJSB_NSA_ILi0EEESW_EEEEENS5_IJNS4_10UnderscoreESZ_SZ_EEEEENS4_13SM90_TMA_LOADENS4_14ComposedLayoutINS4_7SwizzleILi3ELi4ELi3EEENS4_18smem_ptr_flag_bitsILi8EEENST_INS5_IJNSA_ILi8EEESH_EEENS5_IJSH_SB_EEEEEEEvNS4_8identityES12_S1C_vS1D_EENS_8epilogue10collective6detail29Sm90TmaWarpSpecializedAdapterINS1G_15DefaultEpilogueISJ_SK_SK_NS1F_6thread17LinearCombinationISJ_Li1EffLNS1K_9ScaleType4KindE0ELNS_15FloatRoundStyleE2ESJ_EENS1_15EpilogueDefaultEEEEEvvEEEEvNT_6ParamsE,"a",@progbits
	.sectionflags	@""
	.align	4
.nv.constant0._ZN7cutlass13device_kernelINS_4gemm6kernel13GemmUniversalIN4cute5tupleIJiiiiEEENS1_10collective13CollectiveMmaINS1_37MainloopSm90TmaGmmaWarpSpecializedFP8ILi6ENS5_IJNS4_1CILi1EEESB_SB_EEENS1_35KernelTmaWarpSpecializedCooperativeEEENS5_IJNSA_ILi256EEENSA_ILi16EEENSA_ILi128EEEEEENS_12float_e4m3_tENS5_IJlSB_lEEESJ_SK_NS4_8TiledMMAINS4_8MMA_AtomIJNS4_4SM904GMMA30MMA_64x16x32_F32E4M3E4M3_SS_TNILNSO_7ScaleInE1ELSQ_1EEEEEENS4_6LayoutINS5_IJNSA_ILi2EEESB_SB_EEENS5_IJSB_NSA_ILi0EEESW_EEEEENS5_IJNS4_10UnderscoreESZ_SZ_EEEEENS4_13SM90_TMA_LOADENS4_14ComposedLayoutINS4_7SwizzleILi3ELi4ELi3EEENS4_18smem_ptr_flag_bitsILi8EEENST_INS5_IJNSA_ILi8EEESH_EEENS5_IJSH_SB_EEEEEEEvNS4_8identityES12_S1C_vS1D_EENS_8epilogue10collective6detail29Sm90TmaWarpSpecializedAdapterINS1G_15DefaultEpilogueISJ_SK_SK_NS1F_6thread17LinearCombinationISJ_Li1EffLNS1K_9ScaleType4KindE0ELNS_15FloatRoundStyleE2ESJ_EENS1_15EpilogueDefaultEEEEEvvEEEEvNT_6ParamsE:
	.zero		1664


//--------------------- SYMBOLS --------------------------

	.type		.nv.reservedSmem.offset0,@object
	.size		.nv.reservedSmem.offset0,0x4
